	.target	sm_100a

	.elftype	@"ET_EXEC"


//--------------------- .note.nv.tkinfo           --------------------------
	.section	.note.nv.tkinfo,"",@"SHT_NOTE"
	.sectionflags	@"SHF_NOTE_NV_TKINFO"
	.tkinfo
        /*0018*/ 	.word	0x00000002
        /*0030*/ 	.string	""
        /*0030*/ 	.string	"ptxas"
        /*0030*/ 	.string	"Cuda compilation tools, release 13.0, V13.0.88"
        /*0030*/ 	.string	"Build cuda_13.0.r13.0/compiler.36424714_0"
        /*0030*/ 	.string	"-arch sm_100a -m 64 "



//--------------------- .note.nv.cuinfo           --------------------------
	.section	.note.nv.cuinfo,"",@"SHT_NOTE"
	.sectionflags	@"SHF_NOTE_NV_CUINFO"
        /*0018*/ 	.short	0x0002
        /*001a*/ 	.short	0x0064
        /*001c*/ 	.short	0x0082
	.zero		2


//--------------------- .nv.info                  --------------------------
	.section	.nv.info,"",@"SHT_CUDA_INFO"
	.align	4


	//----- nvinfo : EIATTR_REGCOUNT
	.align		4
        /*0000*/ 	.byte	0x04, 0x2f
        /*0002*/ 	.short	(.L_19 - .L_18)
	.align		4
.L_18:
        /*0004*/ 	.word	index@(_ZN7cutlass13device_kernelINS_4conv6kernel13ConvUniversalINS1_16ConvProblemShapeILNS1_8OperatorE1ELi3EEENS1_10collective14CollectiveConvINS1_47MainloopSm100TmaUmmaWarpSpecializedImplicitGemmILS5_1ELi41ELi3ELi1ELi2EN4cute5tupleIJNSA_1CILi2EEENSC_ILi1EEESE_EEEEENSB_IJNSC_ILi256EEENSC_ILi64EEENSB_IJNSC_ILi32EEEEEEEEENS_12float_e4m3_tESM_NSA_8TiledMMAINSA_8MMA_AtomIJNSA_10MMA_TraitsINSA_25SM100_MMA_F8F6F4_2x1SM_SSEJSM_SM_fSH_SI_NSA_17integral_constantINSA_4UMMA5MajorELST_0EEENSR_IST_LST_1EEENSR_INSS_7ScaleInELSW_0EEESX_EEEEEENSA_6LayoutINSB_IJSE_SE_SE_EEENSB_IJNSC_ILi0EEES12_S12_EEEEENSB_IJNSA_10UnderscoreES15_S15_EEEEENS7_6detail27Sm100ImplicitGemmTileTraitsINSA_25SM100_TMA_2SM_LOAD_IM2COLENSA_14ComposedLayoutINSA_7SwizzleILi1ELi4ELi3EEENSA_18smem_ptr_flag_bitsILi8EEENS10_INSB_IJNSC_ILi8EEESJ_EEENSB_IJSJ_SE_EEEEEEEvEENS19_INSA_18SM100_TMA_2SM_LOADENS1B_IS1D_S1F_NS10_INSB_IJSJ_S1G_EEENSB_IJSE_SJ_EEEEEEEvEEEENS_8epilogue10collective18CollectiveEpilogueINS1T_23Sm100TmaWarpSpecializedILi1ELi1ELi64ELb0ELb0EEEJNSB_IJNSC_ILi128EEESI_SK_EEENSB_IJNS10_IS1Y_SE_EENS10_ISI_SE_EEEEESM_NSB_IJNSB_IJllllEEESE_S12_EEESM_S24_NS1T_6fusion15FusionCallbacksIS1X_NS25_17LinearCombinationISM_fSM_fLNS_15FloatRoundStyleE2EEES1Z_S22_JEEENSA_5SM1004TMEM4LOAD26SM100_TMEM_LOAD_32dp32b64xENSA_20SM90_TMA_LOAD_IM2COLENS1B_INS1C_ILi2ELi4ELi3EEES1F_NS10_INSB_IJS1G_SI_EEENSB_IJSI_SE_EEEEEEENSA_39AutoVectorizingCopyWithAssumedAlignmentILi128EEENSA_21SM90_TMA_STORE_IM2COLES2K_S2M_S2M_EEEvvEEEEvNT_6ParamsE)
        /*0008*/ 	.word	0x0000009b


	//----- nvinfo : EIATTR_FRAME_SIZE
	.align		4
.L_19:
        /*000c*/ 	.byte	0x04, 0x11
        /*000e*/ 	.short	(.L_21 - .L_20)
	.align		4
.L_20:
        /*0010*/ 	.word	index@($__internal_2_$__cuda_sm10x_tcgen05_guardrail_trap_unallocated_columns_being_dealloced)
        /*0014*/ 	.word	0x00000008


	//----- nvinfo : EIATTR_FRAME_SIZE
	.align		4
.L_21:
        /*0018*/ 	.byte	0x04, 0x11
        /*001a*/ 	.short	(.L_23 - .L_22)
	.align		4
.L_22:
        /*001c*/ 	.word	index@($__internal_1_$__cuda_sm10x_tcgen05_guardrail_trap_phase_invalid_during_alloc)
        /*0020*/ 	.word	0x00000008


	//----- nvinfo : EIATTR_FRAME_SIZE
	.align		4
.L_23:
        /*0024*/ 	.byte	0x04, 0x11
        /*0026*/ 	.short	(.L_25 - .L_24)
	.align		4
.L_24:
        /*0028*/ 	.word	index@($__internal_0_$__cuda_sm10x_tcgen05_guardrail_trap_col_being_dealloced_not_returned_by_alloc)
        /*002c*/ 	.word	0x00000008


	//----- nvinfo : EIATTR_FRAME_SIZE
	.align		4
.L_25:
        /*0030*/ 	.byte	0x04, 0x11
        /*0032*/ 	.short	(.L_27 - .L_26)
	.align		4
.L_26:
        /*0034*/ 	.word	index@(_ZN7cutlass13device_kernelINS_4conv6kernel13ConvUniversalINS1_16ConvProblemShapeILNS1_8OperatorE1ELi3EEENS1_10collective14CollectiveConvINS1_47MainloopSm100TmaUmmaWarpSpecializedImplicitGemmILS5_1ELi41ELi3ELi1ELi2EN4cute5tupleIJNSA_1CILi2EEENSC_ILi1EEESE_EEEEENSB_IJNSC_ILi256EEENSC_ILi64EEENSB_IJNSC_ILi32EEEEEEEEENS_12float_e4m3_tESM_NSA_8TiledMMAINSA_8MMA_AtomIJNSA_10MMA_TraitsINSA_25SM100_MMA_F8F6F4_2x1SM_SSEJSM_SM_fSH_SI_NSA_17integral_constantINSA_4UMMA5MajorELST_0EEENSR_IST_LST_1EEENSR_INSS_7ScaleInELSW_0EEESX_EEEEEENSA_6LayoutINSB_IJSE_SE_SE_EEENSB_IJNSC_ILi0EEES12_S12_EEEEENSB_IJNSA_10UnderscoreES15_S15_EEEEENS7_6detail27Sm100ImplicitGemmTileTraitsINSA_25SM100_TMA_2SM_LOAD_IM2COLENSA_14ComposedLayoutINSA_7SwizzleILi1ELi4ELi3EEENSA_18smem_ptr_flag_bitsILi8EEENS10_INSB_IJNSC_ILi8EEESJ_EEENSB_IJSJ_SE_EEEEEEEvEENS19_INSA_18SM100_TMA_2SM_LOADENS1B_IS1D_S1F_NS10_INSB_IJSJ_S1G_EEENSB_IJSE_SJ_EEEEEEEvEEEENS_8epilogue10collective18CollectiveEpilogueINS1T_23Sm100TmaWarpSpecializedILi1ELi1ELi64ELb0ELb0EEEJNSB_IJNSC_ILi128EEESI_SK_EEENSB_IJNS10_IS1Y_SE_EENS10_ISI_SE_EEEEESM_NSB_IJNSB_IJllllEEESE_S12_EEESM_S24_NS1T_6fusion15FusionCallbacksIS1X_NS25_17LinearCombinationISM_fSM_fLNS_15FloatRoundStyleE2EEES1Z_S22_JEEENSA_5SM1004TMEM4LOAD26SM100_TMEM_LOAD_32dp32b64xENSA_20SM90_TMA_LOAD_IM2COLENS1B_INS1C_ILi2ELi4ELi3EEES1F_NS10_INSB_IJS1G_SI_EEENSB_IJSI_SE_EEEEEEENSA_39AutoVectorizingCopyWithAssumedAlignmentILi128EEENSA_21SM90_TMA_STORE_IM2COLES2K_S2M_S2M_EEEvvEEEEvNT_6ParamsE)
        /*0038*/ 	.word	0x00000008


	//----- nvinfo : EIATTR_MIN_STACK_SIZE
	.align		4
.L_27:
        /*003c*/ 	.byte	0x04, 0x12
        /*003e*/ 	.short	(.L_29 - .L_28)
	.align		4
.L_28:
        /*0040*/ 	.word	index@(_ZN7cutlass13device_kernelINS_4conv6kernel13ConvUniversalINS1_16ConvProblemShapeILNS1_8OperatorE1ELi3EEENS1_10collective14CollectiveConvINS1_47MainloopSm100TmaUmmaWarpSpecializedImplicitGemmILS5_1ELi41ELi3ELi1ELi2EN4cute5tupleIJNSA_1CILi2EEENSC_ILi1EEESE_EEEEENSB_IJNSC_ILi256EEENSC_ILi64EEENSB_IJNSC_ILi32EEEEEEEEENS_12float_e4m3_tESM_NSA_8TiledMMAINSA_8MMA_AtomIJNSA_10MMA_TraitsINSA_25SM100_MMA_F8F6F4_2x1SM_SSEJSM_SM_fSH_SI_NSA_17integral_constantINSA_4UMMA5MajorELST_0EEENSR_IST_LST_1EEENSR_INSS_7ScaleInELSW_0EEESX_EEEEEENSA_6LayoutINSB_IJSE_SE_SE_EEENSB_IJNSC_ILi0EEES12_S12_EEEEENSB_IJNSA_10UnderscoreES15_S15_EEEEENS7_6detail27Sm100ImplicitGemmTileTraitsINSA_25SM100_TMA_2SM_LOAD_IM2COLENSA_14ComposedLayoutINSA_7SwizzleILi1ELi4ELi3EEENSA_18smem_ptr_flag_bitsILi8EEENS10_INSB_IJNSC_ILi8EEESJ_EEENSB_IJSJ_SE_EEEEEEEvEENS19_INSA_18SM100_TMA_2SM_LOADENS1B_IS1D_S1F_NS10_INSB_IJSJ_S1G_EEENSB_IJSE_SJ_EEEEEEEvEEEENS_8epilogue10collective18CollectiveEpilogueINS1T_23Sm100TmaWarpSpecializedILi1ELi1ELi64ELb0ELb0EEEJNSB_IJNSC_ILi128EEESI_SK_EEENSB_IJNS10_IS1Y_SE_EENS10_ISI_SE_EEEEESM_NSB_IJNSB_IJllllEEESE_S12_EEESM_S24_NS1T_6fusion15FusionCallbacksIS1X_NS25_17LinearCombinationISM_fSM_fLNS_15FloatRoundStyleE2EEES1Z_S22_JEEENSA_5SM1004TMEM4LOAD26SM100_TMEM_LOAD_32dp32b64xENSA_20SM90_TMA_LOAD_IM2COLENS1B_INS1C_ILi2ELi4ELi3EEES1F_NS10_INSB_IJS1G_SI_EEENSB_IJSI_SE_EEEEEEENSA_39AutoVectorizingCopyWithAssumedAlignmentILi128EEENSA_21SM90_TMA_STORE_IM2COLES2K_S2M_S2M_EEEvvEEEEvNT_6ParamsE)
        /*0044*/ 	.word	0x00000008
.L_29:


//--------------------- .nv.compat                --------------------------
	.section	.nv.compat,"",@"SHT_CUDA_COMPAT_INFO"
	.align	4
        /*0000*/ 	.byte	0x02, 0x09, 0x01, 0x00, 0x02, 0x02, 0x02, 0x00, 0x02, 0x05, 0x05, 0x00, 0x03, 0x07, 0x01, 0x01
        /*0010*/ 	.byte	0x02, 0x03, 0x01, 0x00, 0x02, 0x06, 0x01, 0x00, 0x04, 0x0b, 0x08, 0x00, 0x09, 0x00, 0x00, 0x00
        /*0020*/ 	.byte	0x00, 0x00, 0x00, 0x00


//--------------------- .nv.info._ZN7cutlass13device_kernelINS_4conv6kernel13ConvUniversalINS1_16ConvProblemShapeILNS1_8OperatorE1ELi3EEENS1_10collective14CollectiveConvINS1_47MainloopSm100TmaUmmaWarpSpecializedImplicitGemmILS5_1ELi41ELi3ELi1ELi2EN4cute5tupleIJNSA_1CILi2EEENSC_ILi1EEESE_EEEEENSB_IJNSC_ILi256EEENSC_ILi64EEENSB_IJNSC_ILi32EEEEEEEEENS_12float_e4m3_tESM_NSA_8TiledMMAINSA_8MMA_AtomIJNSA_10MMA_TraitsINSA_25SM100_MMA_F8F6F4_2x1SM_SSEJSM_SM_fSH_SI_NSA_17integral_constantINSA_4UMMA5MajorELST_0EEENSR_IST_LST_1EEENSR_INSS_7ScaleInELSW_0EEESX_EEEEEENSA_6LayoutINSB_IJSE_SE_SE_EEENSB_IJNSC_ILi0EEES12_S12_EEEEENSB_IJNSA_10UnderscoreES15_S15_EEEEENS7_6detail27Sm100ImplicitGemmTileTraitsINSA_25SM100_TMA_2SM_LOAD_IM2COLENSA_14ComposedLayoutINSA_7SwizzleILi1ELi4ELi3EEENSA_18smem_ptr_flag_bitsILi8EEENS10_INSB_IJNSC_ILi8EEESJ_EEENSB_IJSJ_SE_EEEEEEEvEENS19_INSA_18SM100_TMA_2SM_LOADENS1B_IS1D_S1F_NS10_INSB_IJSJ_S1G_EEENSB_IJSE_SJ_EEEEEEEvEEEENS_8epilogue10collective18CollectiveEpilogueINS1T_23Sm100TmaWarpSpecializedILi1ELi1ELi64ELb0ELb0EEEJNSB_IJNSC_ILi128EEESI_SK_EEENSB_IJNS10_IS1Y_SE_EENS10_ISI_SE_EEEEESM_NSB_IJNSB_IJllllEEESE_S12_EEESM_S24_NS1T_6fusion15FusionCallbacksIS1X_NS25_17LinearCombinationISM_fSM_fLNS_15FloatRoundStyleE2EEES1Z_S22_JEEENSA_5SM1004TMEM4LOAD26SM100_TMEM_LOAD_32dp32b64xENSA_20SM90_TMA_LOAD_IM2COLENS1B_INS1C_ILi2ELi4ELi3EEES1F_NS10_INSB_IJS1G_SI_EEENSB_IJSI_SE_EEEEEEENSA_39AutoVectorizingCopyWithAssumedAlignmentILi128EEENSA_21SM90_TMA_STORE_IM2COLES2K_S2M_S2M_EEEvvEEEEvNT_6ParamsE --------------------------
	.section	.nv.info._ZN7cutlass13device_kernelINS_4conv6kernel13ConvUniversalINS1_16ConvProblemShapeILNS1_8OperatorE1ELi3EEENS1_10collective14CollectiveConvINS1_47MainloopSm100TmaUmmaWarpSpecializedImplicitGemmILS5_1ELi41ELi3ELi1ELi2EN4cute5tupleIJNSA_1CILi2EEENSC_ILi1EEESE_EEEEENSB_IJNSC_ILi256EEENSC_ILi64EEENSB_IJNSC_ILi32EEEEEEEEENS_12float_e4m3_tESM_NSA_8TiledMMAINSA_8MMA_AtomIJNSA_10MMA_TraitsINSA_25SM100_MMA_F8F6F4_2x1SM_SSEJSM_SM_fSH_SI_NSA_17integral_constantINSA_4UMMA5MajorELST_0EEENSR_IST_LST_1EEENSR_INSS_7ScaleInELSW_0EEESX_EEEEEENSA_6LayoutINSB_IJSE_SE_SE_EEENSB_IJNSC_ILi0EEES12_S12_EEEEENSB_IJNSA_10UnderscoreES15_S15_EEEEENS7_6detail27Sm100ImplicitGemmTileTraitsINSA_25SM100_TMA_2SM_LOAD_IM2COLENSA_14ComposedLayoutINSA_7SwizzleILi1ELi4ELi3EEENSA_18smem_ptr_flag_bitsILi8EEENS10_INSB_IJNSC_ILi8EEESJ_EEENSB_IJSJ_SE_EEEEEEEvEENS19_INSA_18SM100_TMA_2SM_LOADENS1B_IS1D_S1F_NS10_INSB_IJSJ_S1G_EEENSB_IJSE_SJ_EEEEEEEvEEEENS_8epilogue10collective18CollectiveEpilogueINS1T_23Sm100TmaWarpSpecializedILi1ELi1ELi64ELb0ELb0EEEJNSB_IJNSC_ILi128EEESI_SK_EEENSB_IJNS10_IS1Y_SE_EENS10_ISI_SE_EEEEESM_NSB_IJNSB_IJllllEEESE_S12_EEESM_S24_NS1T_6fusion15FusionCallbacksIS1X_NS25_17LinearCombinationISM_fSM_fLNS_15FloatRoundStyleE2EEES1Z_S22_JEEENSA_5SM1004TMEM4LOAD26SM100_TMEM_LOAD_32dp32b64xENSA_20SM90_TMA_LOAD_IM2COLENS1B_INS1C_ILi2ELi4ELi3EEES1F_NS10_INSB_IJS1G_SI_EEENSB_IJSI_SE_EEEEEEENSA_39AutoVectorizingCopyWithAssumedAlignmentILi128EEENSA_21SM90_TMA_STORE_IM2COLES2K_S2M_S2M_EEEvvEEEEvNT_6ParamsE,"",@"SHT_CUDA_INFO"
	.sectionflags	@""
	.align	4


	//----- nvinfo : EIATTR_CUDA_API_VERSION
	.align		4
        /*0000*/ 	.byte	0x04, 0x37
        /*0002*/ 	.short	(.L_31 - .L_30)
.L_30:
        /*0004*/ 	.word	0x00000082


	//----- nvinfo : EIATTR_KPARAM_INFO
	.align		4
.L_31:
        /*0008*/ 	.byte	0x04, 0x17
        /*000a*/ 	.short	(.L_33 - .L_32)
.L_32:
        /*000c*/ 	.word	0x00000000
        /*0010*/ 	.short	0x0000
        /*0012*/ 	.short	0x0000
        /*0014*/ 	.byte	0x00, 0xf0, 0x01, 0x24


	//----- nvinfo : EIATTR_AT_ENTRY_FRAGMENTS
	.align		4
.L_33:
        /*0018*/ 	.byte	0x04, 0x4f
        /*001a*/ 	.short	(.L_35 - .L_34)


	//   ....[0]....
.L_34:
        /*001c*/ 	.word	0x00000007


	//----- nvinfo : EIATTR_RESERVED_SMEM_USED
	.align		4
.L_35:
        /*0020*/ 	.byte	0x01, 0x41
	.zero		2


	//----- nvinfo : EIATTR_SPARSE_MMA_MASK
	.align		4
        /*0024*/ 	.byte	0x03, 0x50
        /*0026*/ 	.short	0x0000


	//----- nvinfo : EIATTR_TCGEN05_2CTA_USED
	.align		4
        /*0028*/ 	.byte	0x01, 0x52
	.zero		2


	//----- nvinfo : EIATTR_MAXREG_COUNT
	.align		4
        /*002c*/ 	.byte	0x03, 0x1b
        /*002e*/ 	.short	0x00ff


	//----- nvinfo : EIATTR_NUM_BARRIERS
	.align		4
        /*0030*/ 	.byte	0x02, 0x4c
        /*0032*/ 	.byte	0x07
	.zero		1


	//----- nvinfo : EIATTR_EXTERNS
	.align		4
        /*0034*/ 	.byte	0x04, 0x0f
        /*0036*/ 	.short	(.L_37 - .L_36)


	//   ....[0]....
	.align		4
.L_36:
        /*0038*/ 	.word	index@(__assertfail)


	//----- nvinfo : EIATTR_MERCURY_ISA_VERSION
	.align		4
.L_37:
        /*003c*/ 	.byte	0x03, 0x5f
        /*003e*/ 	.short	0x0101


	//----- nvinfo : EIATTR_INT_WARP_WIDE_INSTR_OFFSETS
	.align		4
        /*0040*/ 	.byte	0x04, 0x31
        /*0042*/ 	.short	(.L_39 - .L_38)


	//   ....[0]....
.L_38:
        /*0044*/ 	.word	0x000010c0


	//   ....[1]....
        /*0048*/ 	.word	0x00001170


	//   ....[2]....
        /*004c*/ 	.word	0x00005dd0


	//   ....[3]....
        /*0050*/ 	.word	0x00005df0


	//   ....[4]....
        /*0054*/ 	.word	0x00005e20


	//   ....[5]....
        /*0058*/ 	.word	0x00006990


	//   ....[6]....
        /*005c*/ 	.word	0x00006c00


	//----- nvinfo : EIATTR_COOP_GROUP_MASK_REGIDS
	.align		4
.L_39:
        /*0060*/ 	.byte	0x04, 0x29
        /*0062*/ 	.short	(.L_41 - .L_40)


	//   ....[0]....
.L_40:
        /*0064*/ 	.word	0xffffffff


	//   ....[1]....
        /*0068*/ 	.word	0xffffffff


	//   ....[2]....
        /*006c*/ 	.word	0xffffffff


	//   ....[3]....
        /*0070*/ 	.word	0xffffffff


	//   ....[4]....
        /*0074*/ 	.word	0xffffffff


	//   ....[5]....
        /*0078*/ 	.word	0xffffffff


	//   ....[6]....
        /*007c*/ 	.word	0xffffffff


	//   ....[7]....
        /*0080*/ 	.word	0xffffffff


	//   ....[8]....
        /*0084*/ 	.word	0xffffffff


	//   ....[9]....
        /*0088*/ 	.word	0xffffffff


	//   ....[10]....
        /*008c*/ 	.word	0xffffffff


	//   ....[11]....
        /*0090*/ 	.word	0xffffffff


	//   ....[12]....
        /*0094*/ 	.word	0xffffffff


	//----- nvinfo : EIATTR_COOP_GROUP_INSTR_OFFSETS
	.align		4
.L_41:
        /*0098*/ 	.byte	0x04, 0x28
        /*009a*/ 	.short	(.L_43 - .L_42)


	//   ....[0]....
.L_42:
        /*009c*/ 	.word	0x000000d0


	//   ....[1]....
        /*00a0*/ 	.word	0x00000540


	//   ....[2]....
        /*00a4*/ 	.word	0x00000bb0


	//   ....[3]....
        /*00a8*/ 	.word	0x00000cf0


	//   ....[4]....
        /*00ac*/ 	.word	0x00000df0


	//   ....[5]....
        /*00b0*/ 	.word	0x00000f40


	//   ....[6]....
        /*00b4*/ 	.word	0x000011e0


	//   ....[7]....
        /*00b8*/ 	.word	0x00002af0


	//   ....[8]....
        /*00bc*/ 	.word	0x00004e50


	//   ....[9]....
        /*00c0*/ 	.word	0x00005320


	//   ....[10]....
        /*00c4*/ 	.word	0x00005350


	//   ....[11]....
        /*00c8*/ 	.word	0x00005ce0


	//   ....[12]....
        /*00cc*/ 	.word	0x00005ef0


	//----- nvinfo : EIATTR_VRC_CTA_INIT_COUNT
	.align		4
.L_43:
        /*00d0*/ 	.byte	0x02, 0x4a
        /*00d2*/ 	.byte	0x80
	.zero		1


	//----- nvinfo : EIATTR_SYSCALL_OFFSETS
	.align		4
        /*00d4*/ 	.byte	0x04, 0x46
        /*00d6*/ 	.short	(.L_45 - .L_44)


	//   ....[0]....
.L_44:
        /*00d8*/ 	.word	0x00007730


	//   ....[1]....
        /*00dc*/ 	.word	0x00007870


	//   ....[2]....
        /*00e0*/ 	.word	0x00008050


	//----- nvinfo : EIATTR_MBARRIER_INSTR_OFFSETS
	.align		4
.L_45:
        /*00e4*/ 	.byte	0x04, 0x39
        /*00e6*/ 	.short	(.L_47 - .L_46)


	//   ....[0]....
.L_46:
        /*00e8*/ 	.word	0x00000670
        /*00ec*/ 	.word	0x000000ff
        /*00f0*/ 	.word	0x00000000
        /*00f4*/ 	.short	0x0100
        /*00f6*/ 	.byte	0x04
	.zero		1


	//   ....[1]....
        /*00f8*/ 	.word	0x00000680
        /*00fc*/ 	.word	0x000000ff
        /*0100*/ 	.word	0x00000148
        /*0104*/ 	.short	0x0100
        /*0106*/ 	.byte	0x04
	.zero		1


	//   ....[2]....
        /*0108*/ 	.word	0x00000690
        /*010c*/ 	.word	0x000000ff
        /*0110*/ 	.word	0x00000008
        /*0114*/ 	.short	0x0100
        /*0116*/ 	.byte	0x04
	.zero		1


	//   ....[3]....
        /*0118*/ 	.word	0x000006a0
        /*011c*/ 	.word	0x000000ff
        /*0120*/ 	.word	0x00000150
        /*0124*/ 	.short	0x0100
        /*0126*/ 	.byte	0x04
	.zero		1


	//   ....[4]....
        /*0128*/ 	.word	0x000006b0
        /*012c*/ 	.word	0x000000ff
        /*0130*/ 	.word	0x00000010
        /*0134*/ 	.short	0x0100
        /*0136*/ 	.byte	0x04
	.zero		1


	//   ....[5]....
        /*0138*/ 	.word	0x000006c0
        /*013c*/ 	.word	0x000000ff
        /*0140*/ 	.word	0x00000158
        /*0144*/ 	.short	0x0100
        /*0146*/ 	.byte	0x04
	.zero		1


	//   ....[6]....
        /*0148*/ 	.word	0x000006d0
        /*014c*/ 	.word	0x000000ff
        /*0150*/ 	.word	0x00000018
        /*0154*/ 	.short	0x0100
        /*0156*/ 	.byte	0x04
	.zero		1


	//   ....[7]....
        /*0158*/ 	.word	0x000006e0
        /*015c*/ 	.word	0x000000ff
        /*0160*/ 	.word	0x00000160
        /*0164*/ 	.short	0x0100
        /*0166*/ 	.byte	0x04
	.zero		1


	//   ....[8]....
        /*0168*/ 	.word	0x000006f0
        /*016c*/ 	.word	0x000000ff
        /*0170*/ 	.word	0x00000020
        /*0174*/ 	.short	0x0100
        /*0176*/ 	.byte	0x04
	.zero		1


	//   ....[9]....
        /*0178*/ 	.word	0x00000700
        /*017c*/ 	.word	0x000000ff
        /*0180*/ 	.word	0x00000168
        /*0184*/ 	.short	0x0100
        /*0186*/ 	.byte	0x04
	.zero		1


	//   ....[10]....
        /*0188*/ 	.word	0x00000710
        /*018c*/ 	.word	0x000000ff
        /*0190*/ 	.word	0x00000028
        /*0194*/ 	.short	0x0100
        /*0196*/ 	.byte	0x04
	.zero		1


	//   ....[11]....
        /*0198*/ 	.word	0x00000720
        /*019c*/ 	.word	0x000000ff
        /*01a0*/ 	.word	0x00000170
        /*01a4*/ 	.short	0x0100
        /*01a6*/ 	.byte	0x04
	.zero		1


	//   ....[12]....
        /*01a8*/ 	.word	0x00000730
        /*01ac*/ 	.word	0x000000ff
        /*01b0*/ 	.word	0x00000030
        /*01b4*/ 	.short	0x0100
        /*01b6*/ 	.byte	0x04
	.zero		1


	//   ....[13]....
        /*01b8*/ 	.word	0x00000740
        /*01bc*/ 	.word	0x000000ff
        /*01c0*/ 	.word	0x00000178
        /*01c4*/ 	.short	0x0100
        /*01c6*/ 	.byte	0x04
	.zero		1


	//   ....[14]....
        /*01c8*/ 	.word	0x00000750
        /*01cc*/ 	.word	0x000000ff
        /*01d0*/ 	.word	0x00000038
        /*01d4*/ 	.short	0x0100
        /*01d6*/ 	.byte	0x04
	.zero		1


	//   ....[15]....
        /*01d8*/ 	.word	0x00000760
        /*01dc*/ 	.word	0x000000ff
        /*01e0*/ 	.word	0x00000180
        /*01e4*/ 	.short	0x0100
        /*01e6*/ 	.byte	0x04
	.zero		1


	//   ....[16]....
        /*01e8*/ 	.word	0x00000770
        /*01ec*/ 	.word	0x000000ff
        /*01f0*/ 	.word	0x00000040
        /*01f4*/ 	.short	0x0100
        /*01f6*/ 	.byte	0x04
	.zero		1


	//   ....[17]....
        /*01f8*/ 	.word	0x00000780
        /*01fc*/ 	.word	0x000000ff
        /*0200*/ 	.word	0x00000188
        /*0204*/ 	.short	0x0100
        /*0206*/ 	.byte	0x04
	.zero		1


	//   ....[18]....
        /*0208*/ 	.word	0x00000790
        /*020c*/ 	.word	0x000000ff
        /*0210*/ 	.word	0x00000048
        /*0214*/ 	.short	0x0100
        /*0216*/ 	.byte	0x04
	.zero		1


	//   ....[19]....
        /*0218*/ 	.word	0x000007a0
        /*021c*/ 	.word	0x000000ff
        /*0220*/ 	.word	0x00000190
        /*0224*/ 	.short	0x0100
        /*0226*/ 	.byte	0x04
	.zero		1


	//   ....[20]....
        /*0228*/ 	.word	0x000007b0
        /*022c*/ 	.word	0x000000ff
        /*0230*/ 	.word	0x00000050
        /*0234*/ 	.short	0x0100
        /*0236*/ 	.byte	0x04
	.zero		1


	//   ....[21]....
        /*0238*/ 	.word	0x000007c0
        /*023c*/ 	.word	0x000000ff
        /*0240*/ 	.word	0x00000198
        /*0244*/ 	.short	0x0100
        /*0246*/ 	.byte	0x04
	.zero		1


	//   ....[22]....
        /*0248*/ 	.word	0x000007d0
        /*024c*/ 	.word	0x000000ff
        /*0250*/ 	.word	0x00000058
        /*0254*/ 	.short	0x0100
        /*0256*/ 	.byte	0x04
	.zero		1


	//   ....[23]....
        /*0258*/ 	.word	0x000007e0
        /*025c*/ 	.word	0x000000ff
        /*0260*/ 	.word	0x000001a0
        /*0264*/ 	.short	0x0100
        /*0266*/ 	.byte	0x04
	.zero		1


	//   ....[24]....
        /*0268*/ 	.word	0x000007f0
        /*026c*/ 	.word	0x000000ff
        /*0270*/ 	.word	0x00000060
        /*0274*/ 	.short	0x0100
        /*0276*/ 	.byte	0x04
	.zero		1


	//   ....[25]....
        /*0278*/ 	.word	0x00000800
        /*027c*/ 	.word	0x000000ff
        /*0280*/ 	.word	0x000001a8
        /*0284*/ 	.short	0x0100
        /*0286*/ 	.byte	0x04
	.zero		1


	//   ....[26]....
        /*0288*/ 	.word	0x00000810
        /*028c*/ 	.word	0x000000ff
        /*0290*/ 	.word	0x00000068
        /*0294*/ 	.short	0x0100
        /*0296*/ 	.byte	0x04
	.zero		1


	//   ....[27]....
        /*0298*/ 	.word	0x00000820
        /*029c*/ 	.word	0x000000ff
        /*02a0*/ 	.word	0x000001b0
        /*02a4*/ 	.short	0x0100
        /*02a6*/ 	.byte	0x04
	.zero		1


	//   ....[28]....
        /*02a8*/ 	.word	0x00000830
        /*02ac*/ 	.word	0x000000ff
        /*02b0*/ 	.word	0x00000070
        /*02b4*/ 	.short	0x0100
        /*02b6*/ 	.byte	0x04
	.zero		1


	//   ....[29]....
        /*02b8*/ 	.word	0x00000840
        /*02bc*/ 	.word	0x000000ff
        /*02c0*/ 	.word	0x000001b8
        /*02c4*/ 	.short	0x0100
        /*02c6*/ 	.byte	0x04
	.zero		1


	//   ....[30]....
        /*02c8*/ 	.word	0x00000850
        /*02cc*/ 	.word	0x000000ff
        /*02d0*/ 	.word	0x00000078
        /*02d4*/ 	.short	0x0100
        /*02d6*/ 	.byte	0x04
	.zero		1


	//   ....[31]....
        /*02d8*/ 	.word	0x00000860
        /*02dc*/ 	.word	0x000000ff
        /*02e0*/ 	.word	0x000001c0
        /*02e4*/ 	.short	0x0100
        /*02e6*/ 	.byte	0x04
	.zero		1


	//   ....[32]....
        /*02e8*/ 	.word	0x00000870
        /*02ec*/ 	.word	0x000000ff
        /*02f0*/ 	.word	0x00000080
        /*02f4*/ 	.short	0x0100
        /*02f6*/ 	.byte	0x04
	.zero		1


	//   ....[33]....
        /*02f8*/ 	.word	0x00000880
        /*02fc*/ 	.word	0x000000ff
        /*0300*/ 	.word	0x000001c8
        /*0304*/ 	.short	0x0100
        /*0306*/ 	.byte	0x04
	.zero		1


	//   ....[34]....
        /*0308*/ 	.word	0x00000890
        /*030c*/ 	.word	0x000000ff
        /*0310*/ 	.word	0x00000088
        /*0314*/ 	.short	0x0100
        /*0316*/ 	.byte	0x04
	.zero		1


	//   ....[35]....
        /*0318*/ 	.word	0x000008a0
        /*031c*/ 	.word	0x000000ff
        /*0320*/ 	.word	0x000001d0
        /*0324*/ 	.short	0x0100
        /*0326*/ 	.byte	0x04
	.zero		1


	//   ....[36]....
        /*0328*/ 	.word	0x000008b0
        /*032c*/ 	.word	0x000000ff
        /*0330*/ 	.word	0x00000090
        /*0334*/ 	.short	0x0100
        /*0336*/ 	.byte	0x04
	.zero		1


	//   ....[37]....
        /*0338*/ 	.word	0x000008c0
        /*033c*/ 	.word	0x000000ff
        /*0340*/ 	.word	0x000001d8
        /*0344*/ 	.short	0x0100
        /*0346*/ 	.byte	0x04
	.zero		1


	//   ....[38]....
        /*0348*/ 	.word	0x000008d0
        /*034c*/ 	.word	0x000000ff
        /*0350*/ 	.word	0x00000098
        /*0354*/ 	.short	0x0100
        /*0356*/ 	.byte	0x04
	.zero		1


	//   ....[39]....
        /*0358*/ 	.word	0x000008e0
        /*035c*/ 	.word	0x000000ff
        /*0360*/ 	.word	0x000001e0
        /*0364*/ 	.short	0x0100
        /*0366*/ 	.byte	0x04
	.zero		1


	//   ....[40]....
        /*0368*/ 	.word	0x000008f0
        /*036c*/ 	.word	0x000000ff
        /*0370*/ 	.word	0x000000a0
        /*0374*/ 	.short	0x0100
        /*0376*/ 	.byte	0x04
	.zero		1


	//   ....[41]....
        /*0378*/ 	.word	0x00000900
        /*037c*/ 	.word	0x000000ff
        /*0380*/ 	.word	0x000001e8
        /*0384*/ 	.short	0x0100
        /*0386*/ 	.byte	0x04
	.zero		1


	//   ....[42]....
        /*0388*/ 	.word	0x00000910
        /*038c*/ 	.word	0x000000ff
        /*0390*/ 	.word	0x000000a8
        /*0394*/ 	.short	0x0100
        /*0396*/ 	.byte	0x04
	.zero		1


	//   ....[43]....
        /*0398*/ 	.word	0x00000920
        /*039c*/ 	.word	0x000000ff
        /*03a0*/ 	.word	0x000001f0
        /*03a4*/ 	.short	0x0100
        /*03a6*/ 	.byte	0x04
	.zero		1


	//   ....[44]....
        /*03a8*/ 	.word	0x00000930
        /*03ac*/ 	.word	0x000000ff
        /*03b0*/ 	.word	0x000000b0
        /*03b4*/ 	.short	0x0100
        /*03b6*/ 	.byte	0x04
	.zero		1


	//   ....[45]....
        /*03b8*/ 	.word	0x00000940
        /*03bc*/ 	.word	0x000000ff
        /*03c0*/ 	.word	0x000001f8
        /*03c4*/ 	.short	0x0100
        /*03c6*/ 	.byte	0x04
	.zero		1


	//   ....[46]....
        /*03c8*/ 	.word	0x00000950
        /*03cc*/ 	.word	0x000000ff
        /*03d0*/ 	.word	0x000000b8
        /*03d4*/ 	.short	0x0100
        /*03d6*/ 	.byte	0x04
	.zero		1


	//   ....[47]....
        /*03d8*/ 	.word	0x00000960
        /*03dc*/ 	.word	0x000000ff
        /*03e0*/ 	.word	0x00000200
        /*03e4*/ 	.short	0x0100
        /*03e6*/ 	.byte	0x04
	.zero		1


	//   ....[48]....
        /*03e8*/ 	.word	0x00000970
        /*03ec*/ 	.word	0x000000ff
        /*03f0*/ 	.word	0x000000c0
        /*03f4*/ 	.short	0x0100
        /*03f6*/ 	.byte	0x04
	.zero		1


	//   ....[49]....
        /*03f8*/ 	.word	0x00000980
        /*03fc*/ 	.word	0x000000ff
        /*0400*/ 	.word	0x00000208
        /*0404*/ 	.short	0x0100
        /*0406*/ 	.byte	0x04
	.zero		1


	//   ....[50]....
        /*0408*/ 	.word	0x00000990
        /*040c*/ 	.word	0x000000ff
        /*0410*/ 	.word	0x000000c8
        /*0414*/ 	.short	0x0100
        /*0416*/ 	.byte	0x04
	.zero		1


	//   ....[51]....
        /*0418*/ 	.word	0x000009a0
        /*041c*/ 	.word	0x000000ff
        /*0420*/ 	.word	0x00000210
        /*0424*/ 	.short	0x0100
        /*0426*/ 	.byte	0x04
	.zero		1


	//   ....[52]....
        /*0428*/ 	.word	0x000009b0
        /*042c*/ 	.word	0x000000ff
        /*0430*/ 	.word	0x000000d0
        /*0434*/ 	.short	0x0100
        /*0436*/ 	.byte	0x04
	.zero		1


	//   ....[53]....
        /*0438*/ 	.word	0x000009c0
        /*043c*/ 	.word	0x000000ff
        /*0440*/ 	.word	0x00000218
        /*0444*/ 	.short	0x0100
        /*0446*/ 	.byte	0x04
	.zero		1


	//   ....[54]....
        /*0448*/ 	.word	0x000009d0
        /*044c*/ 	.word	0x000000ff
        /*0450*/ 	.word	0x000000d8
        /*0454*/ 	.short	0x0100
        /*0456*/ 	.byte	0x04
	.zero		1


	//   ....[55]....
        /*0458*/ 	.word	0x000009e0
        /*045c*/ 	.word	0x000000ff
        /*0460*/ 	.word	0x00000220
        /*0464*/ 	.short	0x0100
        /*0466*/ 	.byte	0x04
	.zero		1


	//   ....[56]....
        /*0468*/ 	.word	0x000009f0
        /*046c*/ 	.word	0x000000ff
        /*0470*/ 	.word	0x000000e0
        /*0474*/ 	.short	0x0100
        /*0476*/ 	.byte	0x04
	.zero		1


	//   ....[57]....
        /*0478*/ 	.word	0x00000a00
        /*047c*/ 	.word	0x000000ff
        /*0480*/ 	.word	0x00000228
        /*0484*/ 	.short	0x0100
        /*0486*/ 	.byte	0x04
	.zero		1


	//   ....[58]....
        /*0488*/ 	.word	0x00000a10
        /*048c*/ 	.word	0x000000ff
        /*0490*/ 	.word	0x000000e8
        /*0494*/ 	.short	0x0100
        /*0496*/ 	.byte	0x04
	.zero		1


	//   ....[59]....
        /*0498*/ 	.word	0x00000a20
        /*049c*/ 	.word	0x000000ff
        /*04a0*/ 	.word	0x00000230
        /*04a4*/ 	.short	0x0100
        /*04a6*/ 	.byte	0x04
	.zero		1


	//   ....[60]....
        /*04a8*/ 	.word	0x00000a30
        /*04ac*/ 	.word	0x000000ff
        /*04b0*/ 	.word	0x000000f0
        /*04b4*/ 	.short	0x0100
        /*04b6*/ 	.byte	0x04
	.zero		1


	//   ....[61]....
        /*04b8*/ 	.word	0x00000a40
        /*04bc*/ 	.word	0x000000ff
        /*04c0*/ 	.word	0x00000238
        /*04c4*/ 	.short	0x0100
        /*04c6*/ 	.byte	0x04
	.zero		1


	//   ....[62]....
        /*04c8*/ 	.word	0x00000a50
        /*04cc*/ 	.word	0x000000ff
        /*04d0*/ 	.word	0x000000f8
        /*04d4*/ 	.short	0x0100
        /*04d6*/ 	.byte	0x04
	.zero		1


	//   ....[63]....
        /*04d8*/ 	.word	0x00000a60
        /*04dc*/ 	.word	0x000000ff
        /*04e0*/ 	.word	0x00000240
        /*04e4*/ 	.short	0x0100
        /*04e6*/ 	.byte	0x04
	.zero		1


	//   ....[64]....
        /*04e8*/ 	.word	0x00000a70
        /*04ec*/ 	.word	0x000000ff
        /*04f0*/ 	.word	0x00000100
        /*04f4*/ 	.short	0x0100
        /*04f6*/ 	.byte	0x04
	.zero		1


	//   ....[65]....
        /*04f8*/ 	.word	0x00000a80
        /*04fc*/ 	.word	0x000000ff
        /*0500*/ 	.word	0x00000248
        /*0504*/ 	.short	0x0100
        /*0506*/ 	.byte	0x04
	.zero		1


	//   ....[66]....
        /*0508*/ 	.word	0x00000a90
        /*050c*/ 	.word	0x000000ff
        /*0510*/ 	.word	0x00000108
        /*0514*/ 	.short	0x0100
        /*0516*/ 	.byte	0x04
	.zero		1


	//   ....[67]....
        /*0518*/ 	.word	0x00000aa0
        /*051c*/ 	.word	0x000000ff
        /*0520*/ 	.word	0x00000250
        /*0524*/ 	.short	0x0100
        /*0526*/ 	.byte	0x04
	.zero		1


	//   ....[68]....
        /*0528*/ 	.word	0x00000ab0
        /*052c*/ 	.word	0x000000ff
        /*0530*/ 	.word	0x00000110
        /*0534*/ 	.short	0x0100
        /*0536*/ 	.byte	0x04
	.zero		1


	//   ....[69]....
        /*0538*/ 	.word	0x00000ac0
        /*053c*/ 	.word	0x000000ff
        /*0540*/ 	.word	0x00000258
        /*0544*/ 	.short	0x0100
        /*0546*/ 	.byte	0x04
	.zero		1


	//   ....[70]....
        /*0548*/ 	.word	0x00000ad0
        /*054c*/ 	.word	0x000000ff
        /*0550*/ 	.word	0x00000118
        /*0554*/ 	.short	0x0100
        /*0556*/ 	.byte	0x04
	.zero		1


	//   ....[71]....
        /*0558*/ 	.word	0x00000ae0
        /*055c*/ 	.word	0x000000ff
        /*0560*/ 	.word	0x00000260
        /*0564*/ 	.short	0x0100
        /*0566*/ 	.byte	0x04
	.zero		1


	//   ....[72]....
        /*0568*/ 	.word	0x00000af0
        /*056c*/ 	.word	0x000000ff
        /*0570*/ 	.word	0x00000120
        /*0574*/ 	.short	0x0100
        /*0576*/ 	.byte	0x04
	.zero		1


	//   ....[73]....
        /*0578*/ 	.word	0x00000b00
        /*057c*/ 	.word	0x000000ff
        /*0580*/ 	.word	0x00000268
        /*0584*/ 	.short	0x0100
        /*0586*/ 	.byte	0x04
	.zero		1


	//   ....[74]....
        /*0588*/ 	.word	0x00000b10
        /*058c*/ 	.word	0x000000ff
        /*0590*/ 	.word	0x00000128
        /*0594*/ 	.short	0x0100
        /*0596*/ 	.byte	0x04
	.zero		1


	//   ....[75]....
        /*0598*/ 	.word	0x00000b20
        /*059c*/ 	.word	0x000000ff
        /*05a0*/ 	.word	0x00000270
        /*05a4*/ 	.short	0x0100
        /*05a6*/ 	.byte	0x04
	.zero		1


	//   ....[76]....
        /*05a8*/ 	.word	0x00000b30
        /*05ac*/ 	.word	0x000000ff
        /*05b0*/ 	.word	0x00000130
        /*05b4*/ 	.short	0x0100
        /*05b6*/ 	.byte	0x04
	.zero		1


	//   ....[77]....
        /*05b8*/ 	.word	0x00000b40
        /*05bc*/ 	.word	0x000000ff
        /*05c0*/ 	.word	0x00000278
        /*05c4*/ 	.short	0x0100
        /*05c6*/ 	.byte	0x04
	.zero		1


	//   ....[78]....
        /*05c8*/ 	.word	0x00000b50
        /*05cc*/ 	.word	0x000000ff
        /*05d0*/ 	.word	0x00000138
        /*05d4*/ 	.short	0x0100
        /*05d6*/ 	.byte	0x04
	.zero		1


	//   ....[79]....
        /*05d8*/ 	.word	0x00000b60
        /*05dc*/ 	.word	0x000000ff
        /*05e0*/ 	.word	0x00000280
        /*05e4*/ 	.short	0x0100
        /*05e6*/ 	.byte	0x04
	.zero		1


	//   ....[80]....
        /*05e8*/ 	.word	0x00000b70
        /*05ec*/ 	.word	0x000000ff
        /*05f0*/ 	.word	0x00000140
        /*05f4*/ 	.short	0x0100
        /*05f6*/ 	.byte	0x04
	.zero		1


	//   ....[81]....
        /*05f8*/ 	.word	0x00000b80
        /*05fc*/ 	.word	0x000000ff
        /*0600*/ 	.word	0x00000288
        /*0604*/ 	.short	0x0100
        /*0606*/ 	.byte	0x04
	.zero		1


	//   ....[82]....
        /*0608*/ 	.word	0x00000cc0
        /*060c*/ 	.word	0x000000ff
        /*0610*/ 	.word	0x00000290
        /*0614*/ 	.short	0x0100
        /*0616*/ 	.byte	0x04
	.zero		1


	//   ....[83]....
        /*0618*/ 	.word	0x00000cd0
        /*061c*/ 	.word	0x000000ff
        /*0620*/ 	.word	0x00000298
        /*0624*/ 	.short	0x0100
        /*0626*/ 	.byte	0x04
	.zero		1


	//   ....[84]....
        /*0628*/ 	.word	0x00000dc0
        /*062c*/ 	.word	0x000000ff
        /*0630*/ 	.word	0x000002a0
        /*0634*/ 	.short	0x0100
        /*0636*/ 	.byte	0x04
	.zero		1


	//   ....[85]....
        /*0638*/ 	.word	0x00000dd0
        /*063c*/ 	.word	0x000000ff
        /*0640*/ 	.word	0x000002a8
        /*0644*/ 	.short	0x0100
        /*0646*/ 	.byte	0x04
	.zero		1


	//   ....[86]....
        /*0648*/ 	.word	0x00000f10
        /*064c*/ 	.word	0x000000ff
        /*0650*/ 	.word	0x000002b0
        /*0654*/ 	.short	0x0100
        /*0656*/ 	.byte	0x06
	.zero		1


	//   ....[87]....
        /*0658*/ 	.word	0x00000f20
        /*065c*/ 	.word	0x000000ff
        /*0660*/ 	.word	0x000002b8
        /*0664*/ 	.short	0x0100
        /*0666*/ 	.byte	0x06
	.zero		1


	//   ....[88]....
        /*0668*/ 	.word	0x00001060
        /*066c*/ 	.word	0x000000ff
        /*0670*/ 	.word	0x000002c0
        /*0674*/ 	.short	0x0100
        /*0676*/ 	.byte	0x04
	.zero		1


	//   ....[89]....
        /*0678*/ 	.word	0x00001070
        /*067c*/ 	.word	0x000000ff
        /*0680*/ 	.word	0x000002d0
        /*0684*/ 	.short	0x0100
        /*0686*/ 	.byte	0x04
	.zero		1


	//   ....[90]....
        /*0688*/ 	.word	0x00001080
        /*068c*/ 	.word	0x000000ff
        /*0690*/ 	.word	0x000002c8
        /*0694*/ 	.short	0x0100
        /*0696*/ 	.byte	0x04
	.zero		1


	//   ....[91]....
        /*0698*/ 	.word	0x00001090
        /*069c*/ 	.word	0x000000ff
        /*06a0*/ 	.word	0x000002d8
        /*06a4*/ 	.short	0x0100
        /*06a6*/ 	.byte	0x04
	.zero		1


	//   ....[92]....
        /*06a8*/ 	.word	0x00001190
        /*06ac*/ 	.word	0x000000ff
        /*06b0*/ 	.word	0x000002e0
        /*06b4*/ 	.short	0x0100
        /*06b6*/ 	.byte	0x06
	.zero		1


	//   ....[93]....
        /*06b8*/ 	.word	0x00001cd0
        /*06bc*/ 	.word	0x000000ff
        /*06c0*/ 	.word	0x00000148
        /*06c4*/ 	.short	0x010a
        /*06c6*/ 	.byte	0x04
	.zero		1


	//   ....[94]....
        /*06c8*/ 	.word	0x00002020
        /*06cc*/ 	.word	0x000000ff
        /*06d0*/ 	.word	0x00000148
        /*06d4*/ 	.short	0x010a
        /*06d6*/ 	.byte	0x09
	.zero		1


	//   ....[95]....
        /*06d8*/ 	.word	0x000021d0
        /*06dc*/ 	.word	0x000000ff
        /*06e0*/ 	.word	0x00000148
        /*06e4*/ 	.short	0x010a
        /*06e6*/ 	.byte	0x08
	.zero		1


	//   ....[96]....
        /*06e8*/ 	.word	0x00002400
        /*06ec*/ 	.word	0x000000ff
        /*06f0*/ 	.word	0x000002a8
        /*06f4*/ 	.short	0x0101
        /*06f6*/ 	.byte	0x1e
	.zero		1


	//   ....[97]....
        /*06f8*/ 	.word	0x00002430
        /*06fc*/ 	.word	0x000000ff
        /*0700*/ 	.word	0x00000148
        /*0704*/ 	.short	0x010a
        /*0706*/ 	.byte	0x04
	.zero		1


	//   ....[98]....
        /*0708*/ 	.word	0x00002710
        /*070c*/ 	.word	0x000000ff
        /*0710*/ 	.word	0x00000148
        /*0714*/ 	.short	0x010a
        /*0716*/ 	.byte	0x09
	.zero		1


	//   ....[99]....
        /*0718*/ 	.word	0x000028c0
        /*071c*/ 	.word	0x000000ff
        /*0720*/ 	.word	0x00000148
        /*0724*/ 	.short	0x010a
        /*0726*/ 	.byte	0x08
	.zero		1


	//   ....[100]....
        /*0728*/ 	.word	0x00002b00
        /*072c*/ 	.word	0x000000ff
        /*0730*/ 	.word	0x000002b0
        /*0734*/ 	.short	0x010a
        /*0736*/ 	.byte	0x1e
	.zero		1


	//   ....[101]....
        /*0738*/ 	.word	0x00002bc0
        /*073c*/ 	.word	0x000000ff
        /*0740*/ 	.word	0x00000000
        /*0744*/ 	.short	0x0101
        /*0746*/ 	.byte	0x04
	.zero		1


	//   ....[102]....
        /*0748*/ 	.word	0x000031b0
        /*074c*/ 	.word	0x000000ff
        /*0750*/ 	.word	0x00000000
        /*0754*/ 	.short	0x010a
        /*0756*/ 	.byte	0x04
	.zero		1


	//   ....[103]....
        /*0758*/ 	.word	0x00003250
        /*075c*/ 	.word	0x000000ff
        /*0760*/ 	.word	0x00000000
        /*0764*/ 	.short	0x010a
        /*0766*/ 	.byte	0x05
	.zero		1


	//   ....[104]....
        /*0768*/ 	.word	0x000032f0
        /*076c*/ 	.word	0x000000ff
        /*0770*/ 	.word	0x00000000
        /*0774*/ 	.short	0x010a
        /*0776*/ 	.byte	0x05
	.zero		1


	//   ....[105]....
        /*0778*/ 	.word	0x00003390
        /*077c*/ 	.word	0x000000ff
        /*0780*/ 	.word	0x00000000
        /*0784*/ 	.short	0x010a
        /*0786*/ 	.byte	0x05
	.zero		1


	//   ....[106]....
        /*0788*/ 	.word	0x00003430
        /*078c*/ 	.word	0x000000ff
        /*0790*/ 	.word	0x00000000
        /*0794*/ 	.short	0x010a
        /*0796*/ 	.byte	0x05
	.zero		1


	//   ....[107]....
        /*0798*/ 	.word	0x000034d0
        /*079c*/ 	.word	0x000000ff
        /*07a0*/ 	.word	0x00000000
        /*07a4*/ 	.short	0x010a
        /*07a6*/ 	.byte	0x05
	.zero		1


	//   ....[108]....
        /*07a8*/ 	.word	0x00003570
        /*07ac*/ 	.word	0x000000ff
        /*07b0*/ 	.word	0x00000000
        /*07b4*/ 	.short	0x010a
        /*07b6*/ 	.byte	0x05
	.zero		1


	//   ....[109]....
        /*07b8*/ 	.word	0x00003610
        /*07bc*/ 	.word	0x000000ff
        /*07c0*/ 	.word	0x00000000
        /*07c4*/ 	.short	0x010a
        /*07c6*/ 	.byte	0x05
	.zero		1


	//   ....[110]....
        /*07c8*/ 	.word	0x000036b0
        /*07cc*/ 	.word	0x000000ff
        /*07d0*/ 	.word	0x00000000
        /*07d4*/ 	.short	0x010a
        /*07d6*/ 	.byte	0x05
	.zero		1


	//   ....[111]....
        /*07d8*/ 	.word	0x00003750
        /*07dc*/ 	.word	0x000000ff
        /*07e0*/ 	.word	0x00000000
        /*07e4*/ 	.short	0x010a
        /*07e6*/ 	.byte	0x05
	.zero		1


	//   ....[112]....
        /*07e8*/ 	.word	0x000037f0
        /*07ec*/ 	.word	0x000000ff
        /*07f0*/ 	.word	0x00000000
        /*07f4*/ 	.short	0x010a
        /*07f6*/ 	.byte	0x05
	.zero		1


	//   ....[113]....
        /*07f8*/ 	.word	0x00003890
        /*07fc*/ 	.word	0x000000ff
        /*0800*/ 	.word	0x00000000
        /*0804*/ 	.short	0x010a
        /*0806*/ 	.byte	0x05
	.zero		1


	//   ....[114]....
        /*0808*/ 	.word	0x00003930
        /*080c*/ 	.word	0x000000ff
        /*0810*/ 	.word	0x00000000
        /*0814*/ 	.short	0x010a
        /*0816*/ 	.byte	0x05
	.zero		1


	//   ....[115]....
        /*0818*/ 	.word	0x000039d0
        /*081c*/ 	.word	0x000000ff
        /*0820*/ 	.word	0x00000000
        /*0824*/ 	.short	0x010a
        /*0826*/ 	.byte	0x05
	.zero		1


	//   ....[116]....
        /*0828*/ 	.word	0x00003a70
        /*082c*/ 	.word	0x000000ff
        /*0830*/ 	.word	0x00000000
        /*0834*/ 	.short	0x010a
        /*0836*/ 	.byte	0x05
	.zero		1


	//   ....[117]....
        /*0838*/ 	.word	0x00003b10
        /*083c*/ 	.word	0x000000ff
        /*0840*/ 	.word	0x00000000
        /*0844*/ 	.short	0x010a
        /*0846*/ 	.byte	0x05
	.zero		1


	//   ....[118]....
        /*0848*/ 	.word	0x00003bb0
        /*084c*/ 	.word	0x000000ff
        /*0850*/ 	.word	0x00000000
        /*0854*/ 	.short	0x010a
        /*0856*/ 	.byte	0x05
	.zero		1


	//   ....[119]....
        /*0858*/ 	.word	0x00003c50
        /*085c*/ 	.word	0x000000ff
        /*0860*/ 	.word	0x00000000
        /*0864*/ 	.short	0x010a
        /*0866*/ 	.byte	0x05
	.zero		1


	//   ....[120]....
        /*0868*/ 	.word	0x00003cf0
        /*086c*/ 	.word	0x000000ff
        /*0870*/ 	.word	0x00000000
        /*0874*/ 	.short	0x010a
        /*0876*/ 	.byte	0x05
	.zero		1


	//   ....[121]....
        /*0878*/ 	.word	0x00003d90
        /*087c*/ 	.word	0x000000ff
        /*0880*/ 	.word	0x00000000
        /*0884*/ 	.short	0x010a
        /*0886*/ 	.byte	0x05
	.zero		1


	//   ....[122]....
        /*0888*/ 	.word	0x00003e30
        /*088c*/ 	.word	0x000000ff
        /*0890*/ 	.word	0x00000000
        /*0894*/ 	.short	0x010a
        /*0896*/ 	.byte	0x05
	.zero		1


	//   ....[123]....
        /*0898*/ 	.word	0x00003ed0
        /*089c*/ 	.word	0x000000ff
        /*08a0*/ 	.word	0x00000000
        /*08a4*/ 	.short	0x010a
        /*08a6*/ 	.byte	0x05
	.zero		1


	//   ....[124]....
        /*08a8*/ 	.word	0x00003f70
        /*08ac*/ 	.word	0x000000ff
        /*08b0*/ 	.word	0x00000000
        /*08b4*/ 	.short	0x010a
        /*08b6*/ 	.byte	0x05
	.zero		1


	//   ....[125]....
        /*08b8*/ 	.word	0x00004010
        /*08bc*/ 	.word	0x000000ff
        /*08c0*/ 	.word	0x00000000
        /*08c4*/ 	.short	0x010a
        /*08c6*/ 	.byte	0x05
	.zero		1


	//   ....[126]....
        /*08c8*/ 	.word	0x000040b0
        /*08cc*/ 	.word	0x000000ff
        /*08d0*/ 	.word	0x00000000
        /*08d4*/ 	.short	0x010a
        /*08d6*/ 	.byte	0x05
	.zero		1


	//   ....[127]....
        /*08d8*/ 	.word	0x00004150
        /*08dc*/ 	.word	0x000000ff
        /*08e0*/ 	.word	0x00000000
        /*08e4*/ 	.short	0x010a
        /*08e6*/ 	.byte	0x05
	.zero		1


	//   ....[128]....
        /*08e8*/ 	.word	0x000041f0
        /*08ec*/ 	.word	0x000000ff
        /*08f0*/ 	.word	0x00000000
        /*08f4*/ 	.short	0x010a
        /*08f6*/ 	.byte	0x05
	.zero		1


	//   ....[129]....
        /*08f8*/ 	.word	0x00004290
        /*08fc*/ 	.word	0x000000ff
        /*0900*/ 	.word	0x00000000
        /*0904*/ 	.short	0x010a
        /*0906*/ 	.byte	0x05
	.zero		1


	//   ....[130]....
        /*0908*/ 	.word	0x00004330
        /*090c*/ 	.word	0x000000ff
        /*0910*/ 	.word	0x00000000
        /*0914*/ 	.short	0x010a
        /*0916*/ 	.byte	0x05
	.zero		1


	//   ....[131]....
        /*0918*/ 	.word	0x000043d0
        /*091c*/ 	.word	0x000000ff
        /*0920*/ 	.word	0x00000000
        /*0924*/ 	.short	0x010a
        /*0926*/ 	.byte	0x05
	.zero		1


	//   ....[132]....
        /*0928*/ 	.word	0x00004470
        /*092c*/ 	.word	0x000000ff
        /*0930*/ 	.word	0x00000000
        /*0934*/ 	.short	0x010a
        /*0936*/ 	.byte	0x05
	.zero		1


	//   ....[133]....
        /*0938*/ 	.word	0x00004510
        /*093c*/ 	.word	0x000000ff
        /*0940*/ 	.word	0x00000000
        /*0944*/ 	.short	0x010a
        /*0946*/ 	.byte	0x05
	.zero		1


	//   ....[134]....
        /*0948*/ 	.word	0x000045b0
        /*094c*/ 	.word	0x000000ff
        /*0950*/ 	.word	0x00000000
        /*0954*/ 	.short	0x010a
        /*0956*/ 	.byte	0x05
	.zero		1


	//   ....[135]....
        /*0958*/ 	.word	0x00004650
        /*095c*/ 	.word	0x000000ff
        /*0960*/ 	.word	0x00000000
        /*0964*/ 	.short	0x010a
        /*0966*/ 	.byte	0x05
	.zero		1


	//   ....[136]....
        /*0968*/ 	.word	0x000046f0
        /*096c*/ 	.word	0x000000ff
        /*0970*/ 	.word	0x00000000
        /*0974*/ 	.short	0x010a
        /*0976*/ 	.byte	0x05
	.zero		1


	//   ....[137]....
        /*0978*/ 	.word	0x00004790
        /*097c*/ 	.word	0x000000ff
        /*0980*/ 	.word	0x00000000
        /*0984*/ 	.short	0x010a
        /*0986*/ 	.byte	0x05
	.zero		1


	//   ....[138]....
        /*0988*/ 	.word	0x00004830
        /*098c*/ 	.word	0x000000ff
        /*0990*/ 	.word	0x00000000
        /*0994*/ 	.short	0x010a
        /*0996*/ 	.byte	0x05
	.zero		1


	//   ....[139]....
        /*0998*/ 	.word	0x000048d0
        /*099c*/ 	.word	0x000000ff
        /*09a0*/ 	.word	0x00000000
        /*09a4*/ 	.short	0x010a
        /*09a6*/ 	.byte	0x05
	.zero		1


	//   ....[140]....
        /*09a8*/ 	.word	0x00004970
        /*09ac*/ 	.word	0x000000ff
        /*09b0*/ 	.word	0x00000000
        /*09b4*/ 	.short	0x010a
        /*09b6*/ 	.byte	0x05
	.zero		1


	//   ....[141]....
        /*09b8*/ 	.word	0x00004a10
        /*09bc*/ 	.word	0x000000ff
        /*09c0*/ 	.word	0x00000000
        /*09c4*/ 	.short	0x010a
        /*09c6*/ 	.byte	0x05
	.zero		1


	//   ....[142]....
        /*09c8*/ 	.word	0x00004ac0
        /*09cc*/ 	.word	0x00000000
        /*09d0*/ 	.word	0x00000000
        /*09d4*/ 	.short	0x010a
        /*09d6*/ 	.byte	0xff
	.zero		1


	//   ....[143]....
        /*09d8*/ 	.word	0x00004c10
        /*09dc*/ 	.word	0x000000ff
        /*09e0*/ 	.word	0x000002b8
        /*09e4*/ 	.short	0x010a
        /*09e6*/ 	.byte	0x04
	.zero		1


	//   ....[144]....
        /*09e8*/ 	.word	0x00004cb0
        /*09ec*/ 	.word	0x000000ff
        /*09f0*/ 	.word	0x000002b0
        /*09f4*/ 	.short	0x010a
        /*09f6*/ 	.byte	0x04
	.zero		1


	//   ....[145]....
        /*09f8*/ 	.word	0x00004d50
        /*09fc*/ 	.word	0x000000ff
        /*0a00*/ 	.word	0x00000000
        /*0a04*/ 	.short	0x0101
        /*0a06*/ 	.byte	0x05
	.zero		1


	//   ....[146]....
        /*0a08*/ 	.word	0x00004d90
        /*0a0c*/ 	.word	0x000000ff
        /*0a10*/ 	.word	0x000002b8
        /*0a14*/ 	.short	0x0106
        /*0a16*/ 	.byte	0x04
	.zero		1


	//   ....[147]....
        /*0a18*/ 	.word	0x00004dd0
        /*0a1c*/ 	.word	0x00000000
        /*0a20*/ 	.word	0x000002b8
        /*0a24*/ 	.short	0x010a
        /*0a26*/ 	.byte	0xff
	.zero		1


	//   ....[148]....
        /*0a28*/ 	.word	0x00005020
        /*0a2c*/ 	.word	0x000000ff
        /*0a30*/ 	.word	0x00000008
        /*0a34*/ 	.short	0x010a
        /*0a36*/ 	.byte	0x05
	.zero		1


	//   ....[149]....
        /*0a38*/ 	.word	0x00005040
        /*0a3c*/ 	.word	0x000000ff
        /*0a40*/ 	.word	0x00000008
        /*0a44*/ 	.short	0x010a
        /*0a46*/ 	.byte	0x05
	.zero		1


	//   ....[150]....
        /*0a48*/ 	.word	0x000051d0
        /*0a4c*/ 	.word	0x000000ff
        /*0a50*/ 	.word	0x00000008
        /*0a54*/ 	.short	0x010a
        /*0a56*/ 	.byte	0x05
	.zero		1


	//   ....[151]....
        /*0a58*/ 	.word	0x000051f0
        /*0a5c*/ 	.word	0x000000ff
        /*0a60*/ 	.word	0x00000008
        /*0a64*/ 	.short	0x010a
        /*0a66*/ 	.byte	0x05
	.zero		1


	//   ....[152]....
        /*0a68*/ 	.word	0x000052b0
        /*0a6c*/ 	.word	0x000000ff
        /*0a70*/ 	.word	0x00000000
        /*0a74*/ 	.short	0x0101
        /*0a76*/ 	.byte	0x04
	.zero		1


	//   ....[153]....
        /*0a78*/ 	.word	0x000055e0
        /*0a7c*/ 	.word	0x000000ff
        /*0a80*/ 	.word	0x000002b0
        /*0a84*/ 	.short	0x010a
        /*0a86*/ 	.byte	0x0e
	.zero		1


	//   ....[154]....
        /*0a88*/ 	.word	0x00005680
        /*0a8c*/ 	.word	0x000000ff
        /*0a90*/ 	.word	0x00000000
        /*0a94*/ 	.short	0x0101
        /*0a96*/ 	.byte	0x16
	.zero		1


	//   ....[155]....
        /*0a98*/ 	.word	0x000056c0
        /*0a9c*/ 	.word	0x000000ff
        /*0aa0*/ 	.word	0x000002d0
        /*0aa4*/ 	.short	0x010a
        /*0aa6*/ 	.byte	0x13
	.zero		1


	//   ....[156]....
        /*0aa8*/ 	.word	0x00005760
        /*0aac*/ 	.word	0x000000ff
        /*0ab0*/ 	.word	0x00000000
        /*0ab4*/ 	.short	0x010a
        /*0ab6*/ 	.byte	0x04
	.zero		1


	//   ....[157]....
        /*0ab8*/ 	.word	0x000057b0
        /*0abc*/ 	.word	0x000000ff
        /*0ac0*/ 	.word	0x00000000
        /*0ac4*/ 	.short	0x010a
        /*0ac6*/ 	.byte	0x0b
	.zero		1


	//   ....[158]....
        /*0ac8*/ 	.word	0x000058e0
        /*0acc*/ 	.word	0x000000ff
        /*0ad0*/ 	.word	0x00000000
        /*0ad4*/ 	.short	0x010a
        /*0ad6*/ 	.byte	0x05
	.zero		1


	//   ....[159]....
        /*0ad8*/ 	.word	0x00005ae0
        /*0adc*/ 	.word	0x000000ff
        /*0ae0*/ 	.word	0x00000000
        /*0ae4*/ 	.short	0x010a
        /*0ae6*/ 	.byte	0x04
	.zero		1


	//   ....[160]....
        /*0ae8*/ 	.word	0x00005b80
        /*0aec*/ 	.word	0x00000000
        /*0af0*/ 	.word	0x00000000
        /*0af4*/ 	.short	0x010a
        /*0af6*/ 	.byte	0xff
	.zero		1


	//   ....[161]....
        /*0af8*/ 	.word	0x00005bc0
        /*0afc*/ 	.word	0x00000000
        /*0b00*/ 	.word	0x00000000
        /*0b04*/ 	.short	0x010a
        /*0b06*/ 	.byte	0xff
	.zero		1


	//   ....[162]....
        /*0b08*/ 	.word	0x00005c30
        /*0b0c*/ 	.word	0x000000ff
        /*0b10*/ 	.word	0x00000000
        /*0b14*/ 	.short	0x0101
        /*0b16*/ 	.byte	0x04
	.zero		1


	//   ....[163]....
        /*0b18*/ 	.word	0x00005c70
        /*0b1c*/ 	.word	0x000000ff
        /*0b20*/ 	.word	0x000002e0
        /*0b24*/ 	.short	0x010a
        /*0b26*/ 	.byte	0x0e
	.zero		1


	//   ....[164]....
        /*0b28*/ 	.word	0x00005cd0
        /*0b2c*/ 	.word	0x000000ff
        /*0b30*/ 	.word	0x00000000
        /*0b34*/ 	.short	0x0101
        /*0b36*/ 	.byte	0x04
	.zero		1


	//   ....[165]....
        /*0b38*/ 	.word	0x00006180
        /*0b3c*/ 	.word	0x000000ff
        /*0b40*/ 	.word	0x000002b0
        /*0b44*/ 	.short	0x010a
        /*0b46*/ 	.byte	0x1c
	.zero		1


	//   ....[166]....
        /*0b48*/ 	.word	0x00006220
        /*0b4c*/ 	.word	0x000000ff
        /*0b50*/ 	.word	0x00000000
        /*0b54*/ 	.short	0x0101
        /*0b56*/ 	.byte	0x25
	.zero		1


	//   ....[167]....
        /*0b58*/ 	.word	0x00006760
        /*0b5c*/ 	.word	0x000000ff
        /*0b60*/ 	.word	0x000002a8
        /*0b64*/ 	.short	0x010a
        /*0b66*/ 	.byte	0x1c
	.zero		1


	//   ....[168]....
        /*0b68*/ 	.word	0x000068f0
        /*0b6c*/ 	.word	0x000000ff
        /*0b70*/ 	.word	0x00000298
        /*0b74*/ 	.short	0x010a
        /*0b76*/ 	.byte	0x1c
	.zero		1


	//   ....[169]....
        /*0b78*/ 	.word	0x00006c80
        /*0b7c*/ 	.word	0x000000ff
        /*0b80*/ 	.word	0x00000290
        /*0b84*/ 	.short	0x010b
        /*0b86*/ 	.byte	0x1c
	.zero		1


	//   ....[170]....
        /*0b88*/ 	.word	0x00006c90
        /*0b8c*/ 	.word	0x000000ff
        /*0b90*/ 	.word	0x00000000
        /*0b94*/ 	.short	0x0101
        /*0b96*/ 	.byte	0x26
	.zero		1


	//   ....[171]....
        /*0b98*/ 	.word	0x00006cd0
        /*0b9c*/ 	.word	0x00000000
        /*0ba0*/ 	.word	0x00000298
        /*0ba4*/ 	.short	0x010a
        /*0ba6*/ 	.byte	0xff
	.zero		1


	//   ....[172]....
        /*0ba8*/ 	.word	0x00006ff0
        /*0bac*/ 	.word	0x000000ff
        /*0bb0*/ 	.word	0x000002b0
        /*0bb4*/ 	.short	0x010a
        /*0bb6*/ 	.byte	0x2c
	.zero		1


	//   ....[173]....
        /*0bb8*/ 	.word	0x000070c0
        /*0bbc*/ 	.word	0x000000ff
        /*0bc0*/ 	.word	0x00000000
        /*0bc4*/ 	.short	0x0101
        /*0bc6*/ 	.byte	0x04
	.zero		1


	//   ....[174]....
        /*0bc8*/ 	.word	0x00007c10
        /*0bcc*/ 	.word	0x000000ff
        /*0bd0*/ 	.word	0x00000290
        /*0bd4*/ 	.short	0x010a
        /*0bd6*/ 	.byte	0x2c
	.zero		1


	//   ....[175]....
        /*0bd8*/ 	.word	0x00007c30
        /*0bdc*/ 	.word	0x00000098
        /*0be0*/ 	.word	0x000002c0
        /*0be4*/ 	.short	0x010a
        /*0be6*/ 	.byte	0xff
	.zero		1


	//   ....[176]....
        /*0be8*/ 	.word	0x00007dc0
        /*0bec*/ 	.word	0x000000ff
        /*0bf0*/ 	.word	0x00000290
        /*0bf4*/ 	.short	0x010a
        /*0bf6*/ 	.byte	0x2c
	.zero		1


	//   ....[177]....
        /*0bf8*/ 	.word	0x00007ed0
        /*0bfc*/ 	.word	0x000000ff
        /*0c00*/ 	.word	0x00000000
        /*0c04*/ 	.short	0x0101
        /*0c06*/ 	.byte	0x04
	.zero		1


	//   ....[178]....
        /*0c08*/ 	.word	0x00007f30
        /*0c0c*/ 	.word	0x00000098
        /*0c10*/ 	.word	0x000002c0
        /*0c14*/ 	.short	0x010a
        /*0c16*/ 	.byte	0xff
	.zero		1


	//   ....[179]....
        /*0c18*/ 	.word	0x00008520
        /*0c1c*/ 	.word	0x00000098
        /*0c20*/ 	.word	0x00000000
        /*0c24*/ 	.short	0x0101
        /*0c26*/ 	.byte	0xff
	.zero		1


	//   ....[180]....
        /*0c28*/ 	.word	0x000094d0
        /*0c2c*/ 	.word	0x00000000
        /*0c30*/ 	.word	0x00000148
        /*0c34*/ 	.short	0x010a
        /*0c36*/ 	.byte	0xff
	.zero		1


	//   ....[181]....
        /*0c38*/ 	.word	0x00009530
        /*0c3c*/ 	.word	0x00000000
        /*0c40*/ 	.word	0x00000148
        /*0c44*/ 	.short	0x010a
        /*0c46*/ 	.byte	0xff
	.zero		1


	//   ....[182]....
        /*0c48*/ 	.word	0x00009590
        /*0c4c*/ 	.word	0x00000000
        /*0c50*/ 	.word	0x000002b0
        /*0c54*/ 	.short	0x010a
        /*0c56*/ 	.byte	0xff
	.zero		1


	//   ....[183]....
        /*0c58*/ 	.word	0x000095f0
        /*0c5c*/ 	.word	0x00000000
        /*0c60*/ 	.word	0x00000000
        /*0c64*/ 	.short	0x010a
        /*0c66*/ 	.byte	0xff
	.zero		1


	//   ....[184]....
        /*0c68*/ 	.word	0x00009650
        /*0c6c*/ 	.word	0x00000000
        /*0c70*/ 	.word	0x00000000
        /*0c74*/ 	.short	0x010a
        /*0c76*/ 	.byte	0xff
	.zero		1


	//   ....[185]....
        /*0c78*/ 	.word	0x000096b0
        /*0c7c*/ 	.word	0x00000000
        /*0c80*/ 	.word	0x00000000
        /*0c84*/ 	.short	0x010a
        /*0c86*/ 	.byte	0xff
	.zero		1


	//   ....[186]....
        /*0c88*/ 	.word	0x00009710
        /*0c8c*/ 	.word	0x00000000
        /*0c90*/ 	.word	0x00000000
        /*0c94*/ 	.short	0x010a
        /*0c96*/ 	.byte	0xff
	.zero		1


	//   ....[187]....
        /*0c98*/ 	.word	0x00009770
        /*0c9c*/ 	.word	0x00000000
        /*0ca0*/ 	.word	0x00000000
        /*0ca4*/ 	.short	0x010a
        /*0ca6*/ 	.byte	0xff
	.zero		1


	//   ....[188]....
        /*0ca8*/ 	.word	0x000097d0
        /*0cac*/ 	.word	0x00000000
        /*0cb0*/ 	.word	0x00000000
        /*0cb4*/ 	.short	0x010a
        /*0cb6*/ 	.byte	0xff
	.zero		1


	//   ....[189]....
        /*0cb8*/ 	.word	0x00009830
        /*0cbc*/ 	.word	0x00000000
        /*0cc0*/ 	.word	0x00000000
        /*0cc4*/ 	.short	0x010a
        /*0cc6*/ 	.byte	0xff
	.zero		1


	//   ....[190]....
        /*0cc8*/ 	.word	0x00009890
        /*0ccc*/ 	.word	0x00000000
        /*0cd0*/ 	.word	0x00000000
        /*0cd4*/ 	.short	0x010a
        /*0cd6*/ 	.byte	0xff
	.zero		1


	//   ....[191]....
        /*0cd8*/ 	.word	0x000098f0
        /*0cdc*/ 	.word	0x00000000
        /*0ce0*/ 	.word	0x00000000
        /*0ce4*/ 	.short	0x010a
        /*0ce6*/ 	.byte	0xff
	.zero		1


	//   ....[192]....
        /*0ce8*/ 	.word	0x00009950
        /*0cec*/ 	.word	0x00000000
        /*0cf0*/ 	.word	0x00000000
        /*0cf4*/ 	.short	0x010a
        /*0cf6*/ 	.byte	0xff
	.zero		1


	//   ....[193]....
        /*0cf8*/ 	.word	0x000099b0
        /*0cfc*/ 	.word	0x00000000
        /*0d00*/ 	.word	0x00000000
        /*0d04*/ 	.short	0x010a
        /*0d06*/ 	.byte	0xff
	.zero		1


	//   ....[194]....
        /*0d08*/ 	.word	0x00009a10
        /*0d0c*/ 	.word	0x00000000
        /*0d10*/ 	.word	0x00000000
        /*0d14*/ 	.short	0x010a
        /*0d16*/ 	.byte	0xff
	.zero		1


	//   ....[195]....
        /*0d18*/ 	.word	0x00009a70
        /*0d1c*/ 	.word	0x00000000
        /*0d20*/ 	.word	0x00000000
        /*0d24*/ 	.short	0x010a
        /*0d26*/ 	.byte	0xff
	.zero		1


	//   ....[196]....
        /*0d28*/ 	.word	0x00009ad0
        /*0d2c*/ 	.word	0x00000000
        /*0d30*/ 	.word	0x00000000
        /*0d34*/ 	.short	0x010a
        /*0d36*/ 	.byte	0xff
	.zero		1


	//   ....[197]....
        /*0d38*/ 	.word	0x00009b30
        /*0d3c*/ 	.word	0x00000000
        /*0d40*/ 	.word	0x00000000
        /*0d44*/ 	.short	0x010a
        /*0d46*/ 	.byte	0xff
	.zero		1


	//   ....[198]....
        /*0d48*/ 	.word	0x00009b90
        /*0d4c*/ 	.word	0x00000000
        /*0d50*/ 	.word	0x00000000
        /*0d54*/ 	.short	0x010a
        /*0d56*/ 	.byte	0xff
	.zero		1


	//   ....[199]....
        /*0d58*/ 	.word	0x00009bf0
        /*0d5c*/ 	.word	0x00000000
        /*0d60*/ 	.word	0x00000000
        /*0d64*/ 	.short	0x010a
        /*0d66*/ 	.byte	0xff
	.zero		1


	//   ....[200]....
        /*0d68*/ 	.word	0x00009c50
        /*0d6c*/ 	.word	0x00000000
        /*0d70*/ 	.word	0x00000000
        /*0d74*/ 	.short	0x010a
        /*0d76*/ 	.byte	0xff
	.zero		1


	//   ....[201]....
        /*0d78*/ 	.word	0x00009cb0
        /*0d7c*/ 	.word	0x00000000
        /*0d80*/ 	.word	0x00000000
        /*0d84*/ 	.short	0x010a
        /*0d86*/ 	.byte	0xff
	.zero		1


	//   ....[202]....
        /*0d88*/ 	.word	0x00009d10
        /*0d8c*/ 	.word	0x00000000
        /*0d90*/ 	.word	0x00000000
        /*0d94*/ 	.short	0x010a
        /*0d96*/ 	.byte	0xff
	.zero		1


	//   ....[203]....
        /*0d98*/ 	.word	0x00009d70
        /*0d9c*/ 	.word	0x00000000
        /*0da0*/ 	.word	0x00000000
        /*0da4*/ 	.short	0x010a
        /*0da6*/ 	.byte	0xff
	.zero		1


	//   ....[204]....
        /*0da8*/ 	.word	0x00009dd0
        /*0dac*/ 	.word	0x00000000
        /*0db0*/ 	.word	0x00000000
        /*0db4*/ 	.short	0x010a
        /*0db6*/ 	.byte	0xff
	.zero		1


	//   ....[205]....
        /*0db8*/ 	.word	0x00009e30
        /*0dbc*/ 	.word	0x00000000
        /*0dc0*/ 	.word	0x00000000
        /*0dc4*/ 	.short	0x010a
        /*0dc6*/ 	.byte	0xff
	.zero		1


	//   ....[206]....
        /*0dc8*/ 	.word	0x00009e90
        /*0dcc*/ 	.word	0x00000000
        /*0dd0*/ 	.word	0x00000000
        /*0dd4*/ 	.short	0x010a
        /*0dd6*/ 	.byte	0xff
	.zero		1


	//   ....[207]....
        /*0dd8*/ 	.word	0x00009ef0
        /*0ddc*/ 	.word	0x00000000
        /*0de0*/ 	.word	0x00000000
        /*0de4*/ 	.short	0x010a
        /*0de6*/ 	.byte	0xff
	.zero		1


	//   ....[208]....
        /*0de8*/ 	.word	0x00009f50
        /*0dec*/ 	.word	0x00000000
        /*0df0*/ 	.word	0x00000000
        /*0df4*/ 	.short	0x010a
        /*0df6*/ 	.byte	0xff
	.zero		1


	//   ....[209]....
        /*0df8*/ 	.word	0x00009fb0
        /*0dfc*/ 	.word	0x00000000
        /*0e00*/ 	.word	0x00000000
        /*0e04*/ 	.short	0x010a
        /*0e06*/ 	.byte	0xff
	.zero		1


	//   ....[210]....
        /*0e08*/ 	.word	0x0000a010
        /*0e0c*/ 	.word	0x00000000
        /*0e10*/ 	.word	0x00000000
        /*0e14*/ 	.short	0x010a
        /*0e16*/ 	.byte	0xff
	.zero		1


	//   ....[211]....
        /*0e18*/ 	.word	0x0000a070
        /*0e1c*/ 	.word	0x00000000
        /*0e20*/ 	.word	0x00000000
        /*0e24*/ 	.short	0x010a
        /*0e26*/ 	.byte	0xff
	.zero		1


	//   ....[212]....
        /*0e28*/ 	.word	0x0000a0d0
        /*0e2c*/ 	.word	0x00000000
        /*0e30*/ 	.word	0x00000000
        /*0e34*/ 	.short	0x010a
        /*0e36*/ 	.byte	0xff
	.zero		1


	//   ....[213]....
        /*0e38*/ 	.word	0x0000a130
        /*0e3c*/ 	.word	0x00000000
        /*0e40*/ 	.word	0x00000000
        /*0e44*/ 	.short	0x010a
        /*0e46*/ 	.byte	0xff
	.zero		1


	//   ....[214]....
        /*0e48*/ 	.word	0x0000a190
        /*0e4c*/ 	.word	0x00000000
        /*0e50*/ 	.word	0x00000000
        /*0e54*/ 	.short	0x010a
        /*0e56*/ 	.byte	0xff
	.zero		1


	//   ....[215]....
        /*0e58*/ 	.word	0x0000a1f0
        /*0e5c*/ 	.word	0x00000000
        /*0e60*/ 	.word	0x00000000
        /*0e64*/ 	.short	0x010a
        /*0e66*/ 	.byte	0xff
	.zero		1


	//   ....[216]....
        /*0e68*/ 	.word	0x0000a250
        /*0e6c*/ 	.word	0x00000000
        /*0e70*/ 	.word	0x00000000
        /*0e74*/ 	.short	0x010a
        /*0e76*/ 	.byte	0xff
	.zero		1


	//   ....[217]....
        /*0e78*/ 	.word	0x0000a2b0
        /*0e7c*/ 	.word	0x00000000
        /*0e80*/ 	.word	0x00000000
        /*0e84*/ 	.short	0x010a
        /*0e86*/ 	.byte	0xff
	.zero		1


	//   ....[218]....
        /*0e88*/ 	.word	0x0000a310
        /*0e8c*/ 	.word	0x00000000
        /*0e90*/ 	.word	0x00000000
        /*0e94*/ 	.short	0x010a
        /*0e96*/ 	.byte	0xff
	.zero		1


	//   ....[219]....
        /*0e98*/ 	.word	0x0000a370
        /*0e9c*/ 	.word	0x00000000
        /*0ea0*/ 	.word	0x00000000
        /*0ea4*/ 	.short	0x010a
        /*0ea6*/ 	.byte	0xff
	.zero		1


	//   ....[220]....
        /*0ea8*/ 	.word	0x0000a3d0
        /*0eac*/ 	.word	0x00000000
        /*0eb0*/ 	.word	0x00000000
        /*0eb4*/ 	.short	0x010a
        /*0eb6*/ 	.byte	0xff
	.zero		1


	//   ....[221]....
        /*0eb8*/ 	.word	0x0000a430
        /*0ebc*/ 	.word	0x00000000
        /*0ec0*/ 	.word	0x00000000
        /*0ec4*/ 	.short	0x010a
        /*0ec6*/ 	.byte	0xff
	.zero		1


	//   ....[222]....
        /*0ec8*/ 	.word	0x0000a490
        /*0ecc*/ 	.word	0x00000000
        /*0ed0*/ 	.word	0x00000000
        /*0ed4*/ 	.short	0x010a
        /*0ed6*/ 	.byte	0xff
	.zero		1


	//   ....[223]....
        /*0ed8*/ 	.word	0x0000a4f0
        /*0edc*/ 	.word	0x00000004
        /*0ee0*/ 	.word	0x000002b8
        /*0ee4*/ 	.short	0x010a
        /*0ee6*/ 	.byte	0xff
	.zero		1


	//   ....[224]....
        /*0ee8*/ 	.word	0x0000a550
        /*0eec*/ 	.word	0x00000004
        /*0ef0*/ 	.word	0x000002b0
        /*0ef4*/ 	.short	0x010a
        /*0ef6*/ 	.byte	0xff
	.zero		1


	//   ....[225]....
        /*0ef8*/ 	.word	0x0000a5b0
        /*0efc*/ 	.word	0x00000005
        /*0f00*/ 	.word	0x00000008
        /*0f04*/ 	.short	0x010a
        /*0f06*/ 	.byte	0xff
	.zero		1


	//   ....[226]....
        /*0f08*/ 	.word	0x0000a6a0
        /*0f0c*/ 	.word	0x00000003
        /*0f10*/ 	.word	0x00000008
        /*0f14*/ 	.short	0x010a
        /*0f16*/ 	.byte	0xff
	.zero		1


	//   ....[227]....
        /*0f18*/ 	.word	0x0000a700
        /*0f1c*/ 	.word	0x00000004
        /*0f20*/ 	.word	0x000002b0
        /*0f24*/ 	.short	0x010a
        /*0f26*/ 	.byte	0xff
	.zero		1


	//   ....[228]....
        /*0f28*/ 	.word	0x0000a760
        /*0f2c*/ 	.word	0x00000004
        /*0f30*/ 	.word	0x000002d0
        /*0f34*/ 	.short	0x010a
        /*0f36*/ 	.byte	0xff
	.zero		1


	//   ....[229]....
        /*0f38*/ 	.word	0x0000a7c0
        /*0f3c*/ 	.word	0x00000004
        /*0f40*/ 	.word	0x00000000
        /*0f44*/ 	.short	0x010a
        /*0f46*/ 	.byte	0xff
	.zero		1


	//   ....[230]....
        /*0f48*/ 	.word	0x0000a820
        /*0f4c*/ 	.word	0x00000000
        /*0f50*/ 	.word	0x00000000
        /*0f54*/ 	.short	0x010a
        /*0f56*/ 	.byte	0xff
	.zero		1


	//   ....[231]....
        /*0f58*/ 	.word	0x0000a880
        /*0f5c*/ 	.word	0x00000000
        /*0f60*/ 	.word	0x000002e0
        /*0f64*/ 	.short	0x010a
        /*0f66*/ 	.byte	0xff
	.zero		1


	//   ....[232]....
        /*0f68*/ 	.word	0x0000a8e0
        /*0f6c*/ 	.word	0x00000000
        /*0f70*/ 	.word	0x000002b0
        /*0f74*/ 	.short	0x010a
        /*0f76*/ 	.byte	0xff
	.zero		1


	//   ....[233]....
        /*0f78*/ 	.word	0x0000a940
        /*0f7c*/ 	.word	0x00000000
        /*0f80*/ 	.word	0x000002a8
        /*0f84*/ 	.short	0x010a
        /*0f86*/ 	.byte	0xff
	.zero		1


	//   ....[234]....
        /*0f88*/ 	.word	0x0000a9a0
        /*0f8c*/ 	.word	0x00000000
        /*0f90*/ 	.word	0x00000298
        /*0f94*/ 	.short	0x010a
        /*0f96*/ 	.byte	0xff
	.zero		1


	//   ....[235]....
        /*0f98*/ 	.word	0x0000aa00
        /*0f9c*/ 	.word	0x00000000
        /*0fa0*/ 	.word	0x000002b0
        /*0fa4*/ 	.short	0x010a
        /*0fa6*/ 	.byte	0xff
	.zero		1


	//   ....[236]....
        /*0fa8*/ 	.word	0x0000aa60
        /*0fac*/ 	.word	0x00000003
        /*0fb0*/ 	.word	0x00000290
        /*0fb4*/ 	.short	0x010a
        /*0fb6*/ 	.byte	0xff
	.zero		1


	//   ....[237]....
        /*0fb8*/ 	.word	0x0000aab0
        /*0fbc*/ 	.word	0x00000098
        /*0fc0*/ 	.word	0x000002c0
        /*0fc4*/ 	.short	0x010a
        /*0fc6*/ 	.byte	0xff
	.zero		1


	//----- nvinfo : EIATTR_NUM_MBARRIERS
	.align		4
.L_47:
        /*0fc8*/ 	.byte	0x03, 0x38
        /*0fca*/ 	.short	0x005d


	//----- nvinfo : EIATTR_EXIT_INSTR_OFFSETS
	.align		4
        /*0fcc*/ 	.byte	0x04, 0x1c
        /*0fce*/ 	.short	(.L_49 - .L_48)


	//   ....[0]....
.L_48:
        /*0fd0*/ 	.word	0x00004af0


	//   ....[1]....
        /*0fd4*/ 	.word	0x00004da0


	//   ....[2]....
        /*0fd8*/ 	.word	0x00004e00


	//   ....[3]....
        /*0fdc*/ 	.word	0x00005f00


	//   ....[4]....
        /*0fe0*/ 	.word	0x00006d00


	//   ....[5]....
        /*0fe4*/ 	.word	0x00006d40


	//   ....[6]....
        /*0fe8*/ 	.word	0x000094b0


	//----- nvinfo : EIATTR_MAX_THREADS
	.align		4
.L_49:
        /*0fec*/ 	.byte	0x04, 0x05
        /*0fee*/ 	.short	(.L_51 - .L_50)
.L_50:
        /*0ff0*/ 	.word	0x00000100
        /*0ff4*/ 	.word	0x00000001
        /*0ff8*/ 	.word	0x00000001


	//----- nvinfo : EIATTR_CRS_STACK_SIZE
	.align		4
.L_51:
        /*0ffc*/ 	.byte	0x04, 0x1e
        /*0ffe*/ 	.short	(.L_53 - .L_52)
.L_52:
        /*1000*/ 	.word	0x00000000


	//----- nvinfo : EIATTR_CBANK_PARAM_SIZE
	.align		4
.L_53:
        /*1004*/ 	.byte	0x03, 0x19
        /*1006*/ 	.short	0x0900


	//----- nvinfo : EIATTR_PARAM_CBANK
	.align		4
        /*1008*/ 	.byte	0x04, 0x0a
        /*100a*/ 	.short	(.L_55 - .L_54)
	.align		4
.L_54:
        /*100c*/ 	.word	index@(.nv.constant0._ZN7cutlass13device_kernelINS_4conv6kernel13ConvUniversalINS1_16ConvProblemShapeILNS1_8OperatorE1ELi3EEENS1_10collective14CollectiveConvINS1_47MainloopSm100TmaUmmaWarpSpecializedImplicitGemmILS5_1ELi41ELi3ELi1ELi2EN4cute5tupleIJNSA_1CILi2EEENSC_ILi1EEESE_EEEEENSB_IJNSC_ILi256EEENSC_ILi64EEENSB_IJNSC_ILi32EEEEEEEEENS_12float_e4m3_tESM_NSA_8TiledMMAINSA_8MMA_AtomIJNSA_10MMA_TraitsINSA_25SM100_MMA_F8F6F4_2x1SM_SSEJSM_SM_fSH_SI_NSA_17integral_constantINSA_4UMMA5MajorELST_0EEENSR_IST_LST_1EEENSR_INSS_7ScaleInELSW_0EEESX_EEEEEENSA_6LayoutINSB_IJSE_SE_SE_EEENSB_IJNSC_ILi0EEES12_S12_EEEEENSB_IJNSA_10UnderscoreES15_S15_EEEEENS7_6detail27Sm100ImplicitGemmTileTraitsINSA_25SM100_TMA_2SM_LOAD_IM2COLENSA_14ComposedLayoutINSA_7SwizzleILi1ELi4ELi3EEENSA_18smem_ptr_flag_bitsILi8EEENS10_INSB_IJNSC_ILi8EEESJ_EEENSB_IJSJ_SE_EEEEEEEvEENS19_INSA_18SM100_TMA_2SM_LOADENS1B_IS1D_S1F_NS10_INSB_IJSJ_S1G_EEENSB_IJSE_SJ_EEEEEEEvEEEENS_8epilogue10collective18CollectiveEpilogueINS1T_23Sm100TmaWarpSpecializedILi1ELi1ELi64ELb0ELb0EEEJNSB_IJNSC_ILi128EEESI_SK_EEENSB_IJNS10_IS1Y_SE_EENS10_ISI_SE_EEEEESM_NSB_IJNSB_IJllllEEESE_S12_EEESM_S24_NS1T_6fusion15FusionCallbacksIS1X_NS25_17LinearCombinationISM_fSM_fLNS_15FloatRoundStyleE2EEES1Z_S22_JEEENSA_5SM1004TMEM4LOAD26SM100_TMEM_LOAD_32dp32b64xENSA_20SM90_TMA_LOAD_IM2COLENS1B_INS1C_ILi2ELi4ELi3EEES1F_NS10_INSB_IJS1G_SI_EEENSB_IJSI_SE_EEEEEEENSA_39AutoVectorizingCopyWithAssumedAlignmentILi128EEENSA_21SM90_TMA_STORE_IM2COLES2K_S2M_S2M_EEEvvEEEEvNT_6ParamsE)
        /*1010*/ 	.short	0x0380
        /*1012*/ 	.short	0x0900


	//----- nvinfo : EIATTR_SW_WAR
	.align		4
.L_55:
        /*1014*/ 	.byte	0x04, 0x36
        /*1016*/ 	.short	(.L_57 - .L_56)
.L_56:
        /*1018*/ 	.word	0x00000008
.L_57:


//--------------------- .nv.callgraph             --------------------------
	.section	.nv.callgraph,"",@"SHT_CUDA_CALLGRAPH"
	.align	4
	.sectionentsize	8
	.align		4
        /*0000*/ 	.word	0x00000000
	.align		4
        /*0004*/ 	.word	0xffffffff
	.align		4
        /*0008*/ 	.word	index@(_ZN7cutlass13device_kernelINS_4conv6kernel13ConvUniversalINS1_16ConvProblemShapeILNS1_8OperatorE1ELi3EEENS1_10collective14CollectiveConvINS1_47MainloopSm100TmaUmmaWarpSpecializedImplicitGemmILS5_1ELi41ELi3ELi1ELi2EN4cute5tupleIJNSA_1CILi2EEENSC_ILi1EEESE_EEEEENSB_IJNSC_ILi256EEENSC_ILi64EEENSB_IJNSC_ILi32EEEEEEEEENS_12float_e4m3_tESM_NSA_8TiledMMAINSA_8MMA_AtomIJNSA_10MMA_TraitsINSA_25SM100_MMA_F8F6F4_2x1SM_SSEJSM_SM_fSH_SI_NSA_17integral_constantINSA_4UMMA5MajorELST_0EEENSR_IST_LST_1EEENSR_INSS_7ScaleInELSW_0EEESX_EEEEEENSA_6LayoutINSB_IJSE_SE_SE_EEENSB_IJNSC_ILi0EEES12_S12_EEEEENSB_IJNSA_10UnderscoreES15_S15_EEEEENS7_6detail27Sm100ImplicitGemmTileTraitsINSA_25SM100_TMA_2SM_LOAD_IM2COLENSA_14ComposedLayoutINSA_7SwizzleILi1ELi4ELi3EEENSA_18smem_ptr_flag_bitsILi8EEENS10_INSB_IJNSC_ILi8EEESJ_EEENSB_IJSJ_SE_EEEEEEEvEENS19_INSA_18SM100_TMA_2SM_LOADENS1B_IS1D_S1F_NS10_INSB_IJSJ_S1G_EEENSB_IJSE_SJ_EEEEEEEvEEEENS_8epilogue10collective18CollectiveEpilogueINS1T_23Sm100TmaWarpSpecializedILi1ELi1ELi64ELb0ELb0EEEJNSB_IJNSC_ILi128EEESI_SK_EEENSB_IJNS10_IS1Y_SE_EENS10_ISI_SE_EEEEESM_NSB_IJNSB_IJllllEEESE_S12_EEESM_S24_NS1T_6fusion15FusionCallbacksIS1X_NS25_17LinearCombinationISM_fSM_fLNS_15FloatRoundStyleE2EEES1Z_S22_JEEENSA_5SM1004TMEM4LOAD26SM100_TMEM_LOAD_32dp32b64xENSA_20SM90_TMA_LOAD_IM2COLENS1B_INS1C_ILi2ELi4ELi3EEES1F_NS10_INSB_IJS1G_SI_EEENSB_IJSI_SE_EEEEEEENSA_39AutoVectorizingCopyWithAssumedAlignmentILi128EEENSA_21SM90_TMA_STORE_IM2COLES2K_S2M_S2M_EEEvvEEEEvNT_6ParamsE)
	.align		4
        /*000c*/ 	.word	index@(__assertfail)
	.align		4
        /*0010*/ 	.word	0x00000000
	.align		4
        /*0014*/ 	.word	0xfffffffe
	.align		4
        /*0018*/ 	.word	0x00000000
	.align		4
        /*001c*/ 	.word	0xfffffffd
	.align		4
        /*0020*/ 	.word	0x00000000
	.align		4
        /*0024*/ 	.word	0xfffffffc


//--------------------- .nv.constant4             --------------------------
	.section	.nv.constant4,"a",@progbits
	.align	8
	.align		8
.nv.constant4:
        /*0000*/ 	.dword	__assertfail
	.align		8
        /*0008*/ 	.dword	__unnamed_1
	.align		8
        /*0010*/ 	.dword	__unnamed_2
	.align		8
        /*0018*/ 	.dword	_ZN39_INTERNAL_1907d375_4_k_cu_e3b5fbbe_28074cuda3std3__45__cpo5beginE
	.align		8
        /*0020*/ 	.dword	_ZN39_INTERNAL_1907d375_4_k_cu_e3b5fbbe_28074cuda3std3__45__cpo3endE
	.align		8
        /*0028*/ 	.dword	_ZN39_INTERNAL_1907d375_4_k_cu_e3b5fbbe_28074cuda3std3__45__cpo6cbeginE
	.align		8
        /*0030*/ 	.dword	_ZN39_INTERNAL_1907d375_4_k_cu_e3b5fbbe_28074cuda3std3__45__cpo4cendE
	.align		8
        /*0038*/ 	.dword	_ZN39_INTERNAL_1907d375_4_k_cu_e3b5fbbe_28074cuda3std3__441_GLOBAL__N__1907d375_4_k_cu_e3b5fbbe_28076ignoreE
	.align		8
        /*0040*/ 	.dword	_ZN39_INTERNAL_1907d375_4_k_cu_e3b5fbbe_28074cuda3std3__419piecewise_constructE
	.align		8
        /*0048*/ 	.dword	_ZN39_INTERNAL_1907d375_4_k_cu_e3b5fbbe_28074cuda3std3__48in_placeE
	.align		8
        /*0050*/ 	.dword	_ZN39_INTERNAL_1907d375_4_k_cu_e3b5fbbe_28074cuda3std6ranges3__45__cpo4swapE
	.align		8
        /*0058*/ 	.dword	_ZN39_INTERNAL_1907d375_4_k_cu_e3b5fbbe_28074cuda3std6ranges3__45__cpo9iter_moveE
	.align		8
        /*0060*/ 	.dword	_ZN39_INTERNAL_1907d375_4_k_cu_e3b5fbbe_28074cute7productE
	.align		8
        /*0068*/ 	.dword	_ZN39_INTERNAL_1907d375_4_k_cu_e3b5fbbe_28074cute1_E
	.align		8
        /*0070*/ 	.dword	$str$27
	.align		8
        /*0078*/ 	.dword	$str$28
	.align		8
        /*0080*/ 	.dword	$str$29
	.align		8
        /*0088*/ 	.dword	$str$30


//--------------------- .text._ZN7cutlass13device_kernelINS_4conv6kernel13ConvUniversalINS1_16ConvProblemShapeILNS1_8OperatorE1ELi3EEENS1_10collective14CollectiveConvINS1_47MainloopSm100TmaUmmaWarpSpecializedImplicitGemmILS5_1ELi41ELi3ELi1ELi2EN4cute5tupleIJNSA_1CILi2EEENSC_ILi1EEESE_EEEEENSB_IJNSC_ILi256EEENSC_ILi64EEENSB_IJNSC_ILi32EEEEEEEEENS_12float_e4m3_tESM_NSA_8TiledMMAINSA_8MMA_AtomIJNSA_10MMA_TraitsINSA_25SM100_MMA_F8F6F4_2x1SM_SSEJSM_SM_fSH_SI_NSA_17integral_constantINSA_4UMMA5MajorELST_0EEENSR_IST_LST_1EEENSR_INSS_7ScaleInELSW_0EEESX_EEEEEENSA_6LayoutINSB_IJSE_SE_SE_EEENSB_IJNSC_ILi0EEES12_S12_EEEEENSB_IJNSA_10UnderscoreES15_S15_EEEEENS7_6detail27Sm100ImplicitGemmTileTraitsINSA_25SM100_TMA_2SM_LOAD_IM2COLENSA_14ComposedLayoutINSA_7SwizzleILi1ELi4ELi3EEENSA_18smem_ptr_flag_bitsILi8EEENS10_INSB_IJNSC_ILi8EEESJ_EEENSB_IJSJ_SE_EEEEEEEvEENS19_INSA_18SM100_TMA_2SM_LOADENS1B_IS1D_S1F_NS10_INSB_IJSJ_S1G_EEENSB_IJSE_SJ_EEEEEEEvEEEENS_8epilogue10collective18CollectiveEpilogueINS1T_23Sm100TmaWarpSpecializedILi1ELi1ELi64ELb0ELb0EEEJNSB_IJNSC_ILi128EEESI_SK_EEENSB_IJNS10_IS1Y_SE_EENS10_ISI_SE_EEEEESM_NSB_IJNSB_IJllllEEESE_S12_EEESM_S24_NS1T_6fusion15FusionCallbacksIS1X_NS25_17LinearCombinationISM_fSM_fLNS_15FloatRoundStyleE2EEES1Z_S22_JEEENSA_5SM1004TMEM4LOAD26SM100_TMEM_LOAD_32dp32b64xENSA_20SM90_TMA_LOAD_IM2COLENS1B_INS1C_ILi2ELi4ELi3EEES1F_NS10_INSB_IJS1G_SI_EEENSB_IJSI_SE_EEEEEEENSA_39AutoVectorizingCopyWithAssumedAlignmentILi128EEENSA_21SM90_TMA_STORE_IM2COLES2K_S2M_S2M_EEEvvEEEEvNT_6ParamsE --------------------------
	.section	.text._ZN7cutlass13device_kernelINS_4conv6kernel13ConvUniversalINS1_16ConvProblemShapeILNS1_8OperatorE1ELi3EEENS1_10collective14CollectiveConvINS1_47MainloopSm100TmaUmmaWarpSpecializedImplicitGemmILS5_1ELi41ELi3ELi1ELi2EN4cute5tupleIJNSA_1CILi2EEENSC_ILi1EEESE_EEEEENSB_IJNSC_ILi256EEENSC_ILi64EEENSB_IJNSC_ILi32EEEEEEEEENS_12float_e4m3_tESM_NSA_8TiledMMAINSA_8MMA_AtomIJNSA_10MMA_TraitsINSA_25SM100_MMA_F8F6F4_2x1SM_SSEJSM_SM_fSH_SI_NSA_17integral_constantINSA_4UMMA5MajorELST_0EEENSR_IST_LST_1EEENSR_INSS_7ScaleInELSW_0EEESX_EEEEEENSA_6LayoutINSB_IJSE_SE_SE_EEENSB_IJNSC_ILi0EEES12_S12_EEEEENSB_IJNSA_10UnderscoreES15_S15_EEEEENS7_6detail27Sm100ImplicitGemmTileTraitsINSA_25SM100_TMA_2SM_LOAD_IM2COLENSA_14ComposedLayoutINSA_7SwizzleILi1ELi4ELi3EEENSA_18smem_ptr_flag_bitsILi8EEENS10_INSB_IJNSC_ILi8EEESJ_EEENSB_IJSJ_SE_EEEEEEEvEENS19_INSA_18SM100_TMA_2SM_LOADENS1B_IS1D_S1F_NS10_INSB_IJSJ_S1G_EEENSB_IJSE_SJ_EEEEEEEvEEEENS_8epilogue10collective18CollectiveEpilogueINS1T_23Sm100TmaWarpSpecializedILi1ELi1ELi64ELb0ELb0EEEJNSB_IJNSC_ILi128EEESI_SK_EEENSB_IJNS10_IS1Y_SE_EENS10_ISI_SE_EEEEESM_NSB_IJNSB_IJllllEEESE_S12_EEESM_S24_NS1T_6fusion15FusionCallbacksIS1X_NS25_17LinearCombinationISM_fSM_fLNS_15FloatRoundStyleE2EEES1Z_S22_JEEENSA_5SM1004TMEM4LOAD26SM100_TMEM_LOAD_32dp32b64xENSA_20SM90_TMA_LOAD_IM2COLENS1B_INS1C_ILi2ELi4ELi3EEES1F_NS10_INSB_IJS1G_SI_EEENSB_IJSI_SE_EEEEEEENSA_39AutoVectorizingCopyWithAssumedAlignmentILi128EEENSA_21SM90_TMA_STORE_IM2COLES2K_S2M_S2M_EEEvvEEEEvNT_6ParamsE,"ax",@progbits
	.align	128
.text._ZN7cutlass13device_kernelINS_4conv6kernel13ConvUniversalINS1_16ConvProblemShapeILNS1_8OperatorE1ELi3EEENS1_10collective14CollectiveConvINS1_47MainloopSm100TmaUmmaWarpSpecializedImplicitGemmILS5_1ELi41ELi3ELi1ELi2EN4cute5tupleIJNSA_1CILi2EEENSC_ILi1EEESE_EEEEENSB_IJNSC_ILi256EEENSC_ILi64EEENSB_IJNSC_ILi32EEEEEEEEENS_12float_e4m3_tESM_NSA_8TiledMMAINSA_8MMA_AtomIJNSA_10MMA_TraitsINSA_25SM100_MMA_F8F6F4_2x1SM_SSEJSM_SM_fSH_SI_NSA_17integral_constantINSA_4UMMA5MajorELST_0EEENSR_IST_LST_1EEENSR_INSS_7ScaleInELSW_0EEESX_EEEEEENSA_6LayoutINSB_IJSE_SE_SE_EEENSB_IJNSC_ILi0EEES12_S12_EEEEENSB_IJNSA_10UnderscoreES15_S15_EEEEENS7_6detail27Sm100ImplicitGemmTileTraitsINSA_25SM100_TMA_2SM_LOAD_IM2COLENSA_14ComposedLayoutINSA_7SwizzleILi1ELi4ELi3EEENSA_18smem_ptr_flag_bitsILi8EEENS10_INSB_IJNSC_ILi8EEESJ_EEENSB_IJSJ_SE_EEEEEEEvEENS19_INSA_18SM100_TMA_2SM_LOADENS1B_IS1D_S1F_NS10_INSB_IJSJ_S1G_EEENSB_IJSE_SJ_EEEEEEEvEEEENS_8epilogue10collective18CollectiveEpilogueINS1T_23Sm100TmaWarpSpecializedILi1ELi1ELi64ELb0ELb0EEEJNSB_IJNSC_ILi128EEESI_SK_EEENSB_IJNS10_IS1Y_SE_EENS10_ISI_SE_EEEEESM_NSB_IJNSB_IJllllEEESE_S12_EEESM_S24_NS1T_6fusion15FusionCallbacksIS1X_NS25_17LinearCombinationISM_fSM_fLNS_15FloatRoundStyleE2EEES1Z_S22_JEEENSA_5SM1004TMEM4LOAD26SM100_TMEM_LOAD_32dp32b64xENSA_20SM90_TMA_LOAD_IM2COLENS1B_INS1C_ILi2ELi4ELi3EEES1F_NS10_INSB_IJS1G_SI_EEENSB_IJSI_SE_EEEEEEENSA_39AutoVectorizingCopyWithAssumedAlignmentILi128EEENSA_21SM90_TMA_STORE_IM2COLES2K_S2M_S2M_EEEvvEEEEvNT_6ParamsE:
        .type           _ZN7cutlass13device_kernelINS_4conv6kernel13ConvUniversalINS1_16ConvProblemShapeILNS1_8OperatorE1ELi3EEENS1_10collective14CollectiveConvINS1_47MainloopSm100TmaUmmaWarpSpecializedImplicitGemmILS5_1ELi41ELi3ELi1ELi2EN4cute5tupleIJNSA_1CILi2EEENSC_ILi1EEESE_EEEEENSB_IJNSC_ILi256EEENSC_ILi64EEENSB_IJNSC_ILi32EEEEEEEEENS_12float_e4m3_tESM_NSA_8TiledMMAINSA_8MMA_AtomIJNSA_10MMA_TraitsINSA_25SM100_MMA_F8F6F4_2x1SM_SSEJSM_SM_fSH_SI_NSA_17integral_constantINSA_4UMMA5MajorELST_0EEENSR_IST_LST_1EEENSR_INSS_7ScaleInELSW_0EEESX_EEEEEENSA_6LayoutINSB_IJSE_SE_SE_EEENSB_IJNSC_ILi0EEES12_S12_EEEEENSB_IJNSA_10UnderscoreES15_S15_EEEEENS7_6detail27Sm100ImplicitGemmTileTraitsINSA_25SM100_TMA_2SM_LOAD_IM2COLENSA_14ComposedLayoutINSA_7SwizzleILi1ELi4ELi3EEENSA_18smem_ptr_flag_bitsILi8EEENS10_INSB_IJNSC_ILi8EEESJ_EEENSB_IJSJ_SE_EEEEEEEvEENS19_INSA_18SM100_TMA_2SM_LOADENS1B_IS1D_S1F_NS10_INSB_IJSJ_S1G_EEENSB_IJSE_SJ_EEEEEEEvEEEENS_8epilogue10collective18CollectiveEpilogueINS1T_23Sm100TmaWarpSpecializedILi1ELi1ELi64ELb0ELb0EEEJNSB_IJNSC_ILi128EEESI_SK_EEENSB_IJNS10_IS1Y_SE_EENS10_ISI_SE_EEEEESM_NSB_IJNSB_IJllllEEESE_S12_EEESM_S24_NS1T_6fusion15FusionCallbacksIS1X_NS25_17LinearCombinationISM_fSM_fLNS_15FloatRoundStyleE2EEES1Z_S22_JEEENSA_5SM1004TMEM4LOAD26SM100_TMEM_LOAD_32dp32b64xENSA_20SM90_TMA_LOAD_IM2COLENS1B_INS1C_ILi2ELi4ELi3EEES1F_NS10_INSB_IJS1G_SI_EEENSB_IJSI_SE_EEEEEEENSA_39AutoVectorizingCopyWithAssumedAlignmentILi128EEENSA_21SM90_TMA_STORE_IM2COLES2K_S2M_S2M_EEEvvEEEEvNT_6ParamsE,@function
        .size           _ZN7cutlass13device_kernelINS_4conv6kernel13ConvUniversalINS1_16ConvProblemShapeILNS1_8OperatorE1ELi3EEENS1_10collective14CollectiveConvINS1_47MainloopSm100TmaUmmaWarpSpecializedImplicitGemmILS5_1ELi41ELi3ELi1ELi2EN4cute5tupleIJNSA_1CILi2EEENSC_ILi1EEESE_EEEEENSB_IJNSC_ILi256EEENSC_ILi64EEENSB_IJNSC_ILi32EEEEEEEEENS_12float_e4m3_tESM_NSA_8TiledMMAINSA_8MMA_AtomIJNSA_10MMA_TraitsINSA_25SM100_MMA_F8F6F4_2x1SM_SSEJSM_SM_fSH_SI_NSA_17integral_constantINSA_4UMMA5MajorELST_0EEENSR_IST_LST_1EEENSR_INSS_7ScaleInELSW_0EEESX_EEEEEENSA_6LayoutINSB_IJSE_SE_SE_EEENSB_IJNSC_ILi0EEES12_S12_EEEEENSB_IJNSA_10UnderscoreES15_S15_EEEEENS7_6detail27Sm100ImplicitGemmTileTraitsINSA_25SM100_TMA_2SM_LOAD_IM2COLENSA_14ComposedLayoutINSA_7SwizzleILi1ELi4ELi3EEENSA_18smem_ptr_flag_bitsILi8EEENS10_INSB_IJNSC_ILi8EEESJ_EEENSB_IJSJ_SE_EEEEEEEvEENS19_INSA_18SM100_TMA_2SM_LOADENS1B_IS1D_S1F_NS10_INSB_IJSJ_S1G_EEENSB_IJSE_SJ_EEEEEEEvEEEENS_8epilogue10collective18CollectiveEpilogueINS1T_23Sm100TmaWarpSpecializedILi1ELi1ELi64ELb0ELb0EEEJNSB_IJNSC_ILi128EEESI_SK_EEENSB_IJNS10_IS1Y_SE_EENS10_ISI_SE_EEEEESM_NSB_IJNSB_IJllllEEESE_S12_EEESM_S24_NS1T_6fusion15FusionCallbacksIS1X_NS25_17LinearCombinationISM_fSM_fLNS_15FloatRoundStyleE2EEES1Z_S22_JEEENSA_5SM1004TMEM4LOAD26SM100_TMEM_LOAD_32dp32b64xENSA_20SM90_TMA_LOAD_IM2COLENS1B_INS1C_ILi2ELi4ELi3EEES1F_NS10_INSB_IJS1G_SI_EEENSB_IJSI_SE_EEEEEEENSA_39AutoVectorizingCopyWithAssumedAlignmentILi128EEENSA_21SM90_TMA_STORE_IM2COLES2K_S2M_S2M_EEEvvEEEEvNT_6ParamsE,(.L_x_251 - _ZN7cutlass13device_kernelINS_4conv6kernel13ConvUniversalINS1_16ConvProblemShapeILNS1_8OperatorE1ELi3EEENS1_10collective14CollectiveConvINS1_47MainloopSm100TmaUmmaWarpSpecializedImplicitGemmILS5_1ELi41ELi3ELi1ELi2EN4cute5tupleIJNSA_1CILi2EEENSC_ILi1EEESE_EEEEENSB_IJNSC_ILi256EEENSC_ILi64EEENSB_IJNSC_ILi32EEEEEEEEENS_12float_e4m3_tESM_NSA_8TiledMMAINSA_8MMA_AtomIJNSA_10MMA_TraitsINSA_25SM100_MMA_F8F6F4_2x1SM_SSEJSM_SM_fSH_SI_NSA_17integral_constantINSA_4UMMA5MajorELST_0EEENSR_IST_LST_1EEENSR_INSS_7ScaleInELSW_0EEESX_EEEEEENSA_6LayoutINSB_IJSE_SE_SE_EEENSB_IJNSC_ILi0EEES12_S12_EEEEENSB_IJNSA_10UnderscoreES15_S15_EEEEENS7_6detail27Sm100ImplicitGemmTileTraitsINSA_25SM100_TMA_2SM_LOAD_IM2COLENSA_14ComposedLayoutINSA_7SwizzleILi1ELi4ELi3EEENSA_18smem_ptr_flag_bitsILi8EEENS10_INSB_IJNSC_ILi8EEESJ_EEENSB_IJSJ_SE_EEEEEEEvEENS19_INSA_18SM100_TMA_2SM_LOADENS1B_IS1D_S1F_NS10_INSB_IJSJ_S1G_EEENSB_IJSE_SJ_EEEEEEEvEEEENS_8epilogue10collective18CollectiveEpilogueINS1T_23Sm100TmaWarpSpecializedILi1ELi1ELi64ELb0ELb0EEEJNSB_IJNSC_ILi128EEESI_SK_EEENSB_IJNS10_IS1Y_SE_EENS10_ISI_SE_EEEEESM_NSB_IJNSB_IJllllEEESE_S12_EEESM_S24_NS1T_6fusion15FusionCallbacksIS1X_NS25_17LinearCombinationISM_fSM_fLNS_15FloatRoundStyleE2EEES1Z_S22_JEEENSA_5SM1004TMEM4LOAD26SM100_TMEM_LOAD_32dp32b64xENSA_20SM90_TMA_LOAD_IM2COLENS1B_INS1C_ILi2ELi4ELi3EEES1F_NS10_INSB_IJS1G_SI_EEENSB_IJSI_SE_EEEEEEENSA_39AutoVectorizingCopyWithAssumedAlignmentILi128EEENSA_21SM90_TMA_STORE_IM2COLES2K_S2M_S2M_EEEvvEEEEvNT_6ParamsE)
        .other          _ZN7cutlass13device_kernelINS_4conv6kernel13ConvUniversalINS1_16ConvProblemShapeILNS1_8OperatorE1ELi3EEENS1_10collective14CollectiveConvINS1_47MainloopSm100TmaUmmaWarpSpecializedImplicitGemmILS5_1ELi41ELi3ELi1ELi2EN4cute5tupleIJNSA_1CILi2EEENSC_ILi1EEESE_EEEEENSB_IJNSC_ILi256EEENSC_ILi64EEENSB_IJNSC_ILi32EEEEEEEEENS_12float_e4m3_tESM_NSA_8TiledMMAINSA_8MMA_AtomIJNSA_10MMA_TraitsINSA_25SM100_MMA_F8F6F4_2x1SM_SSEJSM_SM_fSH_SI_NSA_17integral_constantINSA_4UMMA5MajorELST_0EEENSR_IST_LST_1EEENSR_INSS_7ScaleInELSW_0EEESX_EEEEEENSA_6LayoutINSB_IJSE_SE_SE_EEENSB_IJNSC_ILi0EEES12_S12_EEEEENSB_IJNSA_10UnderscoreES15_S15_EEEEENS7_6detail27Sm100ImplicitGemmTileTraitsINSA_25SM100_TMA_2SM_LOAD_IM2COLENSA_14ComposedLayoutINSA_7SwizzleILi1ELi4ELi3EEENSA_18smem_ptr_flag_bitsILi8EEENS10_INSB_IJNSC_ILi8EEESJ_EEENSB_IJSJ_SE_EEEEEEEvEENS19_INSA_18SM100_TMA_2SM_LOADENS1B_IS1D_S1F_NS10_INSB_IJSJ_S1G_EEENSB_IJSE_SJ_EEEEEEEvEEEENS_8epilogue10collective18CollectiveEpilogueINS1T_23Sm100TmaWarpSpecializedILi1ELi1ELi64ELb0ELb0EEEJNSB_IJNSC_ILi128EEESI_SK_EEENSB_IJNS10_IS1Y_SE_EENS10_ISI_SE_EEEEESM_NSB_IJNSB_IJllllEEESE_S12_EEESM_S24_NS1T_6fusion15FusionCallbacksIS1X_NS25_17LinearCombinationISM_fSM_fLNS_15FloatRoundStyleE2EEES1Z_S22_JEEENSA_5SM1004TMEM4LOAD26SM100_TMEM_LOAD_32dp32b64xENSA_20SM90_TMA_LOAD_IM2COLENS1B_INS1C_ILi2ELi4ELi3EEES1F_NS10_INSB_IJS1G_SI_EEENSB_IJSI_SE_EEEEEEENSA_39AutoVectorizingCopyWithAssumedAlignmentILi128EEENSA_21SM90_TMA_STORE_IM2COLES2K_S2M_S2M_EEEvvEEEEvNT_6ParamsE,@"STO_CUDA_ENTRY STV_DEFAULT"
_ZN7cutlass13device_kernelINS_4conv6kernel13ConvUniversalINS1_16ConvProblemShapeILNS1_8OperatorE1ELi3EEENS1_10collective14CollectiveConvINS1_47MainloopSm100TmaUmmaWarpSpecializedImplicitGemmILS5_1ELi41ELi3ELi1ELi2EN4cute5tupleIJNSA_1CILi2EEENSC_ILi1EEESE_EEEEENSB_IJNSC_ILi256EEENSC_ILi64EEENSB_IJNSC_ILi32EEEEEEEEENS_12float_e4m3_tESM_NSA_8TiledMMAINSA_8MMA_AtomIJNSA_10MMA_TraitsINSA_25SM100_MMA_F8F6F4_2x1SM_SSEJSM_SM_fSH_SI_NSA_17integral_constantINSA_4UMMA5MajorELST_0EEENSR_IST_LST_1EEENSR_INSS_7ScaleInELSW_0EEESX_EEEEEENSA_6LayoutINSB_IJSE_SE_SE_EEENSB_IJNSC_ILi0EEES12_S12_EEEEENSB_IJNSA_10UnderscoreES15_S15_EEEEENS7_6detail27Sm100ImplicitGemmTileTraitsINSA_25SM100_TMA_2SM_LOAD_IM2COLENSA_14ComposedLayoutINSA_7SwizzleILi1ELi4ELi3EEENSA_18smem_ptr_flag_bitsILi8EEENS10_INSB_IJNSC_ILi8EEESJ_EEENSB_IJSJ_SE_EEEEEEEvEENS19_INSA_18SM100_TMA_2SM_LOADENS1B_IS1D_S1F_NS10_INSB_IJSJ_S1G_EEENSB_IJSE_SJ_EEEEEEEvEEEENS_8epilogue10collective18CollectiveEpilogueINS1T_23Sm100TmaWarpSpecializedILi1ELi1ELi64ELb0ELb0EEEJNSB_IJNSC_ILi128EEESI_SK_EEENSB_IJNS10_IS1Y_SE_EENS10_ISI_SE_EEEEESM_NSB_IJNSB_IJllllEEESE_S12_EEESM_S24_NS1T_6fusion15FusionCallbacksIS1X_NS25_17LinearCombinationISM_fSM_fLNS_15FloatRoundStyleE2EEES1Z_S22_JEEENSA_5SM1004TMEM4LOAD26SM100_TMEM_LOAD_32dp32b64xENSA_20SM90_TMA_LOAD_IM2COLENS1B_INS1C_ILi2ELi4ELi3EEES1F_NS10_INSB_IJS1G_SI_EEENSB_IJSI_SE_EEEEEEENSA_39AutoVectorizingCopyWithAssumedAlignmentILi128EEENSA_21SM90_TMA_STORE_IM2COLES2K_S2M_S2M_EEEvvEEEEvNT_6ParamsE:
[----:B------:R-:W1:Y:S01]  /*0000*/  LDC R1, c[0x0][0x37c] ;  /* 0x0000df00ff017b82 */ /* 0x000e620000000800 */
[----:B------:R-:W2:Y:S01]  /*0010*/  S2R R131, SR_TID.X ;  /* 0x0000000000837919 */ /* 0x000ea20000002100 */
[----:B------:R-:W3:Y:S06]  /*0020*/  LDCU.64 UR8, c[0x0][0x990] ;  /* 0x00013200ff0877ac */ /* 0x000eec0008000a00 */
[----:B------:R-:W4:Y:S01]  /*0030*/  S2UR UR4, SR_CgaCtaId ;  /* 0x00000000000479c3 */ /* 0x000f220000008800 */
[----:B-1----:R-:W-:Y:S01]  /*0040*/  VIADD R1, R1, 0xfffffff8 ;  /* 0xfffffff801017836 */ /* 0x002fe20000000000 */
[----:B------:R-:W-:-:S02]  /*0050*/  PRMT R145, RZ, 0x7610, R145 ;  /* 0x00007610ff917816 */ /* 0x000fc40000000091 */
[----:B------:R-:W-:Y:S02]  /*0060*/  ELECT P1, URZ, PT ;  /* 0x0000000000ff782f */ /* 0x000fe40003820000 */
[----:B------:R-:W-:Y:S01]  /*0070*/  R2UR UR43, R1 ;  /* 0x00000000012b72ca */ /* 0x000fe200000e0000 */
[----:B---3--:R-:W-:-:S04]  /*0080*/  UISETP.NE.U32.AND UP0, UPT, UR8, URZ, UPT ;  /* 0x000000ff0800728c */ /* 0x008fc8000bf05070 */
[----:B------:R-:W-:Y:S02]  /*0090*/  UISETP.NE.AND.EX UP0, UPT, UR9, URZ, UPT, UP0 ;  /* 0x000000ff0900728c */ /* 0x000fe4000bf05300 */
[----:B----4-:R-:W-:Y:S02]  /*00a0*/  ULOP3.LUT UR26, UR4, 0x1, URZ, 0xc0, !UPT ;  /* 0x00000001041a7892 */ /* 0x010fe4000f8ec0ff */
[----:B------:R-:W-:Y:S01]  /*00b0*/  ULOP3.LUT UR25, UR4, 0x1, URZ, 0x3c, !UPT ;  /* 0x0000000104197892 */ /* 0x000fe2000f8e3cff */
[----:B--2---:R-:W-:-:S05]  /*00c0*/  SHF.R.U32.HI R146, RZ, 0x5, R131 ;  /* 0x00000005ff927819 */ /* 0x004fca0000011683 */
[----:B------:R-:W1:Y:S02]  /*00d0*/  SHFL.IDX PT, R0, R146, RZ, 0x1f ;  /* 0x00001fff92007589 */ /* 0x000e6400000e0000 */
[----:B-1----:R-:W-:Y:S01]  /*00e0*/  R2UR UR18, R0 ;  /* 0x00000000001272ca */ /* 0x002fe200000e0000 */
[----:B------:R-:W-:-:S14]  /*00f0*/  BRA.U UP0, `(.L_x_0) ;  /* 0x0000000100307547 */ /* 0x000fdc000b800000 */
[----:B------:R-:W1:Y:S02]  /*0100*/  LDCU.64 UR4, c[0x0][0x988] ;  /* 0x00013100ff0477ac */ /* 0x000e640008000a00 */
[----:B-1----:R-:W-:-:S04]  /*0110*/  UISETP.NE.U32.AND UP0, UPT, UR4, URZ, UPT ;  /* 0x000000ff0400728c */ /* 0x002fc8000bf05070 */
[----:B------:R-:W-:-:S09]  /*0120*/  UISETP.NE.AND.EX UP0, UPT, UR5, URZ, UPT, UP0 ;  /* 0x000000ff0500728c */ /* 0x000fd2000bf05300 */
[----:B------:R-:W-:Y:S05]  /*0130*/  BRA.U !UP0, `(.L_x_1) ;  /* 0x0000000108147547 */ /* 0x000fea000b800000 */
[----:B------:R-:W1:Y:S01]  /*0140*/  LDC.64 R2, c[0x0][0x988] ;  /* 0x00026200ff027b82 */ /* 0x000e620000000a00 */
[----:B------:R-:W1:Y:S02]  /*0150*/  LDCU.64 UR4, c[0x0][0x358] ;  /* 0x00006b00ff0477ac */ /* 0x000e640008000a00 */
[----:B-1----:R1:W5:Y:S01]  /*0160*/  LDG.E R71, desc[UR4][R2.64] ;  /* 0x0000000402477981 */ /* 0x002362000c1e1900 */
[----:B------:R-:W-:Y:S01]  /*0170*/  HFMA2 R145, -RZ, RZ, 0, 5.9604644775390625e-08 ;  /* 0x00000001ff917431 */ /* 0x000fe200000001ff */
[----:B------:R-:W-:Y:S05]  /*0180*/  BRA `(.L_x_0) ;  /* 0x00000000000c7947 */ /* 0x000fea0003800000 */
.L_x_1:
[----:B------:R-:W1:Y:S01]  /*0190*/  LDCU UR4, c[0x0][0x980] ;  /* 0x00013000ff0477ac */ /* 0x000e620008000800 */
[----:B------:R-:W-:Y:S01]  /*01a0*/  HFMA2 R145, -RZ, RZ, 0, 5.9604644775390625e-08 ;  /* 0x00000001ff917431 */ /* 0x000fe200000001ff */
[----:B-1----:R-:W-:-:S07]  /*01b0*/  MOV R71, UR4 ;  /* 0x0000000400477c02 */ /* 0x002fce0008000f00 */
.L_x_0:
[----:B------:R-:W2:Y:S02]  /*01c0*/  LDCU.64 UR4, c[0x0][0x9b0] ;  /* 0x00013600ff0477ac */ /* 0x000ea40008000a00 */
[----:B--2---:R-:W-:-:S04]  /*01d0*/  UISETP.NE.U32.AND UP0, UPT, UR4, URZ, UPT ;  /* 0x000000ff0400728c */ /* 0x004fc8000bf05070 */
[----:B------:R-:W-:-:S09]  /*01e0*/  UISETP.NE.AND.EX UP0, UPT, UR5, URZ, UPT, UP0 ;  /* 0x000000ff0500728c */ /* 0x000fd2000bf05300 */
[----:B------:R-:W-:Y:S05]  /*01f0*/  BRA.U UP0, `(.L_x_2) ;  /* 0x0000000100287547 */ /* 0x000fea000b800000 */
[----:B------:R-:W2:Y:S02]  /*0200*/  LDCU.64 UR4, c[0x0][0x9a8] ;  /* 0x00013500ff0477ac */ /* 0x000ea40008000a00 */
[----:B--2---:R-:W-:-:S04]  /*0210*/  UISETP.NE.U32.AND UP0, UPT, UR4, URZ, UPT ;  /* 0x000000ff0400728c */ /* 0x004fc8000bf05070 */
[----:B------:R-:W-:-:S09]  /*0220*/  UISETP.NE.AND.EX UP0, UPT, UR5, URZ, UPT, UP0 ;  /* 0x000000ff0500728c */ /* 0x000fd2000bf05300 */
[----:B------:R-:W-:Y:S05]  /*0230*/  BRA.U !UP0, `(.L_x_3) ;  /* 0x0000000108107547 */ /* 0x000fea000b800000 */
[----:B-1----:R-:W1:Y:S01]  /*0240*/  LDC.64 R2, c[0x0][0x9a8] ;  /* 0x00026a00ff027b82 */ /* 0x002e620000000a00 */
[----:B------:R-:W1:Y:S02]  /*0250*/  LDCU.64 UR4, c[0x0][0x358] ;  /* 0x00006b00ff0477ac */ /* 0x000e640008000a00 */
[----:B-1----:R2:W5:Y:S01]  /*0260*/  LDG.E R70, desc[UR4][R2.64] ;  /* 0x0000000402467981 */ /* 0x002562000c1e1900 */
[----:B------:R-:W-:Y:S05]  /*0270*/  BRA `(.L_x_2) ;  /* 0x0000000000087947 */ /* 0x000fea0003800000 */
.L_x_3:
[----:B------:R-:W2:Y:S02]  /*0280*/  LDCU UR4, c[0x0][0x9a0] ;  /* 0x00013400ff0477ac */ /* 0x000ea40008000800 */
[----:B--2---:R-:W-:Y:S02]  /*0290*/  MOV R70, UR4 ;  /* 0x0000000400467c02 */ /* 0x004fe40008000f00 */
.L_x_2:
[----:B------:R-:W-:Y:S01]  /*02a0*/  IMAD.U32 R0, RZ, RZ, UR18 ;  /* 0x00000012ff007e24 */ /* 0x000fe2000f8e00ff */
[----:B------:R-:W-:Y:S04]  /*02b0*/  BSSY.RECONVERGENT B0, `(.L_x_4) ;  /* 0x000000c000007945 */ /* 0x000fe80003800200 */
[C---:B------:R-:W-:Y:S02]  /*02c0*/  ISETP.NE.OR P2, PT, R0.reuse, 0x1, !P1 ;  /* 0x000000010000780c */ /* 0x040fe40004f45670 */
[----:B------:R-:W-:-:S11]  /*02d0*/  ISETP.NE.OR P0, PT, R0, 0x3, !P1 ;  /* 0x000000030000780c */ /* 0x000fd60004f05670 */
[----:B------:R-:W-:Y:S05]  /*02e0*/  @P2 BRA `(.L_x_5) ;  /* 0x0000000000202947 */ /* 0x000fea0003800000 */
[----:B------:R-:W3:Y:S02]  /*02f0*/  LDCU.64 UR4, c[0x0][0x348] ;  /* 0x00006900ff0477ac */ /* 0x000ee40008000a00 */
[----:B---3--:R-:W-:Y:S02]  /*0300*/  UIADD3 UR6, UP1, UPT, UR4, 0x80, URZ ;  /* 0x0000008004067890 */ /* 0x008fe4000ff3e0ff */
[----:B------:R-:W-:Y:S02]  /*0310*/  UIADD3 UR4, UP0, UPT, UR4, 0x200, URZ ;  /* 0x0000020004047890 */ /* 0x000fe4000ff1e0ff */
[----:B------:R-:W-:Y:S02]  /*0320*/  UIADD3.X UR7, UPT, UPT, URZ, UR5, URZ, UP1, !UPT ;  /* 0x00000005ff077290 */ /* 0x000fe40008ffe4ff */
[----:B------:R-:W-:-:S07]  /*0330*/  UIADD3.X UR5, UPT, UPT, URZ, UR5, URZ, UP0, !UPT ;  /* 0x00000005ff057290 */ /* 0x000fce00087fe4ff */
[----:B------:R3:W-:Y:S02]  /*0340*/  UTMACCTL.PF [UR6] ;  /* 0x00000000060079b9 */ /* 0x0007e40008040000 */
[----:B------:R3:W-:Y:S02]  /*0350*/  UTMACCTL.PF [UR4] ;  /* 0x00000000040079b9 */ /* 0x0007e40008040000 */
[----:B---3--:R-:W-:Y:S01]  /*0360*/  NOP ;  /* 0x0000000000007918 */ /* 0x008fe20000000000 */
.L_x_5:
[----:B------:R-:W-:Y:S05]  /*0370*/  BSYNC.RECONVERGENT B0 ;  /* 0x0000000000007941 */ /* 0x000fea0003800200 */
.L_x_4:
[----:B------:R-:W-:Y:S04]  /*0380*/  BSSY.RECONVERGENT B0, `(.L_x_6) ;  /* 0x000000a000007945 */ /* 0x000fe80003800200 */
        /* <DEDUP_REMOVED lines=9> */
.L_x_7:
[----:B------:R-:W-:Y:S05]  /*0420*/  BSYNC.RECONVERGENT B0 ;  /* 0x0000000000007941 */ /* 0x000fea0003800200 */
.L_x_6:
[----:B------:R-:W3:Y:S01]  /*0430*/  LDCU.64 UR4, c[0x0][0x988] ;  /* 0x00013100ff0477ac */ /* 0x000ee20008000a00 */
[----:B------:R-:W-:Y:S02]  /*0440*/  UISETP.EQ.U32.AND UP1, UPT, UR8, URZ, UPT ;  /* 0x000000ff0800728c */ /* 0x000fe4000bf22070 */
[----:B------:R-:W-:Y:S02]  /*0450*/  UPLOP3.LUT UP3, UPT, UPT, UPT, UPT, 0x80, 0x8 ;  /* 0x000000000008789c */ /* 0x000fe40003f6f070 */
[----:B---3--:R-:W-:-:S04]  /*0460*/  UISETP.NE.U32.AND UP0, UPT, UR4, URZ, UPT ;  /* 0x000000ff0400728c */ /* 0x008fc8000bf05070 */
[----:B------:R-:W-:-:S04]  /*0470*/  UISETP.NE.AND.EX UP2, UPT, UR5, URZ, UPT, UP0 ;  /* 0x000000ff0500728c */ /* 0x000fc8000bf45300 */
[----:B------:R-:W-:-:S04]  /*0480*/  UISETP.EQ.OR.EX UP4, UPT, UR9, URZ, !UP2, UP1 ;  /* 0x000000ff0900728c */ /* 0x000fc8000d782710 */
[----:B------:R-:W-:-:S06]  /*0490*/  UP2UR UR4, UPR, URZ, 0x10 ;  /* 0x00000010ff047883 */ /* 0x000fcc0008000000 */
[----:B------:R-:W-:Y:S01]  /*04a0*/  MOV R148, UR4 ;  /* 0x0000000400947c02 */ /* 0x000fe20008000f00 */
[----:B------:R-:W-:Y:S06]  /*04b0*/  BRA.U !UP4, `(.L_x_8) ;  /* 0x000000010c207547 */ /* 0x000fec000b800000 */
[----:B------:R-:W-:Y:S01]  /*04c0*/  UISETP.NE.U32.AND UP1, UPT, UR8, URZ, UPT ;  /* 0x000000ff0800728c */ /* 0x000fe2000bf25070 */
[----:B-----5:R-:W-:Y:S01]  /*04d0*/  FSETP.NEU.AND P0, PT, R71, RZ, PT ;  /* 0x000000ff4700720b */ /* 0x020fe20003f0d000 */
[----:B------:R-:W-:Y:S02]  /*04e0*/  USEL UR4, URZ, 0xffffffff, UP2 ;  /* 0xffffffffff047887 */ /* 0x000fe40009000000 */
[----:B------:R-:W-:-:S10]  /*04f0*/  UISETP.NE.AND.EX UP1, UPT, UR9, URZ, UPT, UP1 ;  /* 0x000000ff0900728c */ /* 0x000fd4000bf25310 */
[----:B------:R-:W-:Y:S01]  /*0500*/  VOTEU.ANY UP0, P0 ;  /* 0x0000000000ff7886 */ /* 0x000fe20000000100 */
[----:B------:R-:W-:-:S04]  /*0510*/  @!UP1 USEL UR4, URZ, 0xffffffff, UP0 ;  /* 0xffffffffff049887 */ /* 0x000fc80008000000 */
[----:B------:R-:W-:-:S04]  /*0520*/  ULOP3.LUT UR4, UR4, 0x1, URZ, 0xc0, !UPT ;  /* 0x0000000104047892 */ /* 0x000fc8000f8ec0ff */
[----:B------:R-:W-:-:S11]  /*0530*/  UISETP.NE.U32.AND UP3, UPT, UR4, 0x1, UPT ;  /* 0x000000010400788c */ /* 0x000fd6000bf65070 */
.L_x_8:
[----:B------:R-:W3:Y:S01]  /*0540*/  SHFL.IDX PT, R0, R146, RZ, 0x1f ;  /* 0x00001fff92007589 */ /* 0x000ee200000e0000 */
[----:B------:R-:W-:Y:S02]  /*0550*/  UISETP.NE.AND UP5, UPT, UR18, 0x2, UPT ;  /* 0x000000021200788c */ /* 0x000fe4000bfa5270 */
[----:B------:R-:W-:Y:S02]  /*0560*/  UISETP.NE.AND UP0, UPT, UR18, 0x2, UPT ;  /* 0x000000021200788c */ /* 0x000fe4000bf05270 */
[----:B------:R-:W-:Y:S02]  /*0570*/  UISETP.NE.OR UP1, UPT, UR26, URZ, UP5 ;  /* 0x000000ff1a00728c */ /* 0x000fe4000af25670 */
[----:B------:R-:W-:-:S04]  /*0580*/  USEL UR42, URZ, 0x1, UP0 ;  /* 0x00000001ff2a7887 */ /* 0x000fc80008000000 */
[----:B------:R-:W-:Y:S02]  /*0590*/  PLOP3.LUT P3, PT, P1, PT, UP1, 0xae, 0xea ;  /* 0x0000000000ea781c */ /* 0x000fe40000f6f51e */
[----:B---3--:R-:W-:-:S13]  /*05a0*/  ISETP.NE.AND P0, PT, R0, RZ, PT ;  /* 0x000000ff0000720c */ /* 0x008fda0003f05270 */
[----:B------:R-:W-:Y:S05]  /*05b0*/  @P0 BRA `(.L_x_9) ;  /* 0x00000004007c0947 */ /* 0x000fea0003800000 */
[----:B------:R-:W-:Y:S01]  /*05c0*/  ELECT P0, URZ, PT ;  /* 0x0000000000ff782f */ /* 0x000fe20003800000 */
[----:B------:R-:W-:-:S12]  /*05d0*/  BSSY.RECONVERGENT B0, `(.L_x_9) ;  /* 0x000005d000007945 */ /* 0x000fd80003800200 */
[----:B------:R-:W-:Y:S05]  /*05e0*/  @!P0 BRA `(.L_x_10) ;  /* 0x00000004006c8947 */ /* 0x000fea0003800000 */
[----:B------:R-:W3:Y:S01]  /*05f0*/  S2UR UR5, SR_CgaCtaId ;  /* 0x00000000000579c3 */ /* 0x000ee20000008800 */
[----:B------:R-:W-:Y:S01]  /*0600*/  UMOV UR4, 0x400 ;  /* 0x0000040000047882 */ /* 0x000fe20000000000 */
[----:B------:R-:W-:Y:S02]  /*0610*/  UMOV UR6, 0x1 ;  /* 0x0000000100067882 */ /* 0x000fe40000000000 */
[----:B------:R-:W-:-:S04]  /*0620*/  UIADD3 UR6, UPT, UPT, -UR6, 0x100000, URZ ;  /* 0x0010000006067890 */ /* 0x000fc8000fffe1ff */
[----:B------:R-:W-:Y:S02]  /*0630*/  USHF.L.U32 UR7, UR6, 0xb, URZ ;  /* 0x0000000b06077899 */ /* 0x000fe400080006ff */
[----:B------:R-:W-:Y:S02]  /*0640*/  USHF.L.U32 UR6, UR6, 0x1, URZ ;  /* 0x0000000106067899 */ /* 0x000fe400080006ff */
[----:B---3--:R-:W-:Y:S01]  /*0650*/  ULEA UR4, UR5, UR4, 0x18 ;  /* 0x0000000405047291 */ /* 0x008fe2000f8ec0ff */
[----:B------:R-:W3:Y:S11]  /*0660*/  FENCE.VIEW.ASYNC.S ;  /* 0x00000000000073c6 */ /* 0x000ef60000000000 */
[----:B---3--:R3:W4:Y:S01]  /*0670*/  SYNCS.EXCH.64 URZ, [UR4], UR6 ;  /* 0x0000000604ff75b2 */ /* 0x0087220008000100 */
[----:B------:R3:W1:Y:S01]  /*0680*/  SYNCS.EXCH.64 URZ, [UR4+0x148], UR6 ;  /* 0x0001480604ff75b2 */ /* 0x0006620008000100 */
        /* <DEDUP_REMOVED lines=79> */
[----:B------:R3:W1:Y:S02]  /*0b80*/  SYNCS.EXCH.64 URZ, [UR4+0x288], UR6 ;  /* 0x0002880604ff75b2 */ /* 0x0006640008000100 */
[----:B---34-:R-:W-:Y:S01]  /*0b90*/  NOP ;  /* 0x0000000000007918 */ /* 0x018fe20000000000 */
.L_x_10:
[----:B------:R-:W-:Y:S05]  /*0ba0*/  BSYNC.RECONVERGENT B0 ;  /* 0x0000000000007941 */ /* 0x000fea0003800200 */
.L_x_9:
[----:B------:R-:W3:Y:S01]  /*0bb0*/  SHFL.IDX PT, R0, R146, RZ, 0x1f ;  /* 0x00001fff92007589 */ /* 0x000ee200000e0000 */
[----:B------:R-:W-:Y:S01]  /*0bc0*/  NOP ;  /* 0x0000000000007918 */ /* 0x000fe20000000000 */
[----:B---3--:R-:W-:-:S13]  /*0bd0*/  ISETP.NE.AND P0, PT, R0, 0x1, PT ;  /* 0x000000010000780c */ /* 0x008fda0003f05270 */
[----:B------:R-:W-:Y:S05]  /*0be0*/  @P0 BRA `(.L_x_11) ;  /* 0x0000000000400947 */ /* 0x000fea0003800000 */
[----:B------:R-:W3:Y:S01]  /*0bf0*/  S2UR UR5, SR_CgaCtaId ;  /* 0x00000000000579c3 */ /* 0x000ee20000008800 */
[----:B------:R-:W-:Y:S01]  /*0c00*/  UMOV UR4, 0x400 ;  /* 0x0000040000047882 */ /* 0x000fe20000000000 */
[----:B------:R-:W-:Y:S01]  /*0c10*/  UMOV UR8, 0x20 ;  /* 0x0000002000087882 */ /* 0x000fe20000000000 */
[----:B------:R-:W-:Y:S01]  /*0c20*/  UMOV UR6, 0x80 ;  /* 0x0000008000067882 */ /* 0x000fe20000000000 */
[----:B------:R-:W-:-:S04]  /*0c30*/  UIADD3 UR8, UPT, UPT, -UR8, 0x100000, URZ ;  /* 0x0010000008087890 */ /* 0x000fc8000fffe1ff */
[----:B------:R-:W-:Y:S02]  /*0c40*/  USHF.L.U32 UR9, UR8, 0xb, URZ ;  /* 0x0000000b08097899 */ /* 0x000fe400080006ff */
[----:B------:R-:W-:Y:S02]  /*0c50*/  USHF.L.U32 UR8, UR8, 0x1, URZ ;  /* 0x0000000108087899 */ /* 0x000fe400080006ff */
[----:B------:R-:W-:-:S04]  /*0c60*/  UIADD3 UR6, UPT, UPT, -UR6, 0x100000, URZ ;  /* 0x0010000006067890 */ /* 0x000fc8000fffe1ff */
[----:B------:R-:W-:Y:S02]  /*0c70*/  USHF.L.U32 UR7, UR6, 0xb, URZ ;  /* 0x0000000b06077899 */ /* 0x000fe400080006ff */
[----:B------:R-:W-:Y:S01]  /*0c80*/  USHF.L.U32 UR6, UR6, 0x1, URZ ;  /* 0x0000000106067899 */ /* 0x000fe200080006ff */
[----:B------:R-:W-:Y:S01]  /*0c90*/  ELECT P0, URZ, PT ;  /* 0x0000000000ff782f */ /* 0x000fe20003800000 */
[----:B---3--:R-:W-:Y:S01]  /*0ca0*/  ULEA UR4, UR5, UR4, 0x18 ;  /* 0x0000000405047291 */ /* 0x008fe2000f8ec0ff */
[----:B------:R-:W3:Y:S11]  /*0cb0*/  FENCE.VIEW.ASYNC.S ;  /* 0x00000000000073c6 */ /* 0x000ef60000000000 */
[----:B---3--:R3:W4:Y:S01]  /*0cc0*/  SYNCS.EXCH.64 URZ, [UR4+0x290], UR8 ;  /* 0x0002900804ff75b2 */ /* 0x0087220008000100 */
[----:B------:R3:W1:Y:S01]  /*0cd0*/  SYNCS.EXCH.64 URZ, [UR4+0x298], UR6 ;  /* 0x0002980604ff75b2 */ /* 0x0006620008000100 */
[----:B------:R-:W-:Y:S01]  /*0ce0*/  NOP ;  /* 0x0000000000007918 */ /* 0x000fe20000000000 */
.L_x_11:
[----:B------:R-:W2:Y:S01]  /*0cf0*/  SHFL.IDX PT, R0, R146, RZ, 0x1f ;  /* 0x00001fff92007589 */ /* 0x000ea200000e0000 */
[----:B------:R-:W-:Y:S01]  /*0d00*/  NOP ;  /* 0x0000000000007918 */ /* 0x000fe20000000000 */
[----:B--2---:R-:W-:-:S13]  /*0d10*/  ISETP.NE.AND P0, PT, R0, 0x3, PT ;  /* 0x000000030000780c */ /* 0x004fda0003f05270 */
[----:B------:R-:W-:Y:S05]  /*0d20*/  @P0 BRA `(.L_x_12) ;  /* 0x0000000000300947 */ /* 0x000fea0003800000 */
[----:B------:R-:W2:Y:S01]  /*0d30*/  S2UR UR5, SR_CgaCtaId ;  /* 0x00000000000579c3 */ /* 0x000ea20000008800 */
[----:B---3--:R-:W-:Y:S01]  /*0d40*/  UMOV UR4, 0x400 ;  /* 0x0000040000047882 */ /* 0x008fe20000000000 */
[----:B------:R-:W-:Y:S01]  /*0d50*/  UMOV UR6, 0x20 ;  /* 0x0000002000067882 */ /* 0x000fe20000000000 */
[----:B------:R-:W-:Y:S01]  /*0d60*/  ELECT P0, URZ, PT ;  /* 0x0000000000ff782f */ /* 0x000fe20003800000 */
[----:B------:R-:W-:-:S04]  /*0d70*/  UIADD3 UR6, UPT, UPT, -UR6, 0x100000, URZ ;  /* 0x0010000006067890 */ /* 0x000fc8000fffe1ff */
[----:B------:R-:W-:Y:S02]  /*0d80*/  USHF.L.U32 UR7, UR6, 0xb, URZ ;  /* 0x0000000b06077899 */ /* 0x000fe400080006ff */
[----:B------:R-:W-:Y:S02]  /*0d90*/  USHF.L.U32 UR6, UR6, 0x1, URZ ;  /* 0x0000000106067899 */ /* 0x000fe400080006ff */
[----:B--2---:R-:W-:Y:S01]  /*0da0*/  ULEA UR4, UR5, UR4, 0x18 ;  /* 0x0000000405047291 */ /* 0x004fe2000f8ec0ff */
[----:B------:R-:W2:Y:S11]  /*0db0*/  FENCE.VIEW.ASYNC.S ;  /* 0x00000000000073c6 */ /* 0x000eb60000000000 */
[----:B--2---:R2:W3:Y:S01]  /*0dc0*/  SYNCS.EXCH.64 URZ, [UR4+0x2a0], UR6 ;  /* 0x0002a00604ff75b2 */ /* 0x0044e20008000100 */
[----:B------:R2:W1:Y:S01]  /*0dd0*/  SYNCS.EXCH.64 URZ, [UR4+0x2a8], UR6 ;  /* 0x0002a80604ff75b2 */ /* 0x0004620008000100 */
[----:B------:R-:W-:Y:S01]  /*0de0*/  NOP ;  /* 0x0000000000007918 */ /* 0x000fe20000000000 */
.L_x_12:
[----:B------:R-:W4:Y:S01]  /*0df0*/  SHFL.IDX PT, R0, R146, RZ, 0x1f ;  /* 0x00001fff92007589 */ /* 0x000f2200000e0000 */
[----:B------:R-:W-:Y:S01]  /*0e00*/  NOP ;  /* 0x0000000000007918 */ /* 0x000fe20000000000 */
[----:B----4-:R-:W-:-:S13]  /*0e10*/  ISETP.NE.AND P0, PT, R0, 0x4, PT ;  /* 0x000000040000780c */ /* 0x010fda0003f05270 */
[----:B------:R-:W-:Y:S05]  /*0e20*/  @P0 BRA `(.L_x_13) ;  /* 0x0000000000440947 */ /* 0x000fea0003800000 */
[----:B------:R-:W4:Y:S01]  /*0e30*/  S2UR UR5, SR_CgaCtaId ;  /* 0x00000000000579c3 */ /* 0x000f220000008800 */
[----:B--23--:R-:W-:Y:S01]  /*0e40*/  UMOV UR4, 0x1e0 ;  /* 0x000001e000047882 */ /* 0x00cfe20000000000 */
[----:B------:R-:W-:Y:S01]  /*0e50*/  UMOV UR6, 0x400 ;  /* 0x0000040000067882 */ /* 0x000fe20000000000 */
[----:B------:R-:W-:Y:S01]  /*0e60*/  USEL UR4, UR4, 0x1a0, UP3 ;  /* 0x000001a004047887 */ /* 0x000fe20009800000 */
[----:B------:R-:W-:Y:S01]  /*0e70*/  UMOV UR8, 0x1 ;  /* 0x0000000100087882 */ /* 0x000fe20000000000 */
[----:B------:R-:W-:Y:S01]  /*0e80*/  ELECT P0, URZ, PT ;  /* 0x0000000000ff782f */ /* 0x000fe20003800000 */
[----:B------:R-:W-:-:S04]  /*0e90*/  UIADD3 UR8, UPT, UPT, -UR8, 0x100000, URZ ;  /* 0x0010000008087890 */ /* 0x000fc8000fffe1ff */
[----:B------:R-:W-:Y:S02]  /*0ea0*/  USHF.L.U32 UR9, UR8, 0xb, URZ ;  /* 0x0000000b08097899 */ /* 0x000fe400080006ff */
[----:B------:R-:W-:Y:S02]  /*0eb0*/  USHF.L.U32 UR8, UR8, 0x1, URZ ;  /* 0x0000000108087899 */ /* 0x000fe400080006ff */
[----:B----4-:R-:W-:Y:S02]  /*0ec0*/  ULEA UR6, UR5, UR6, 0x18 ;  /* 0x0000000605067291 */ /* 0x010fe4000f8ec0ff */
[----:B------:R-:W-:-:S04]  /*0ed0*/  UIADD3 UR4, UPT, UPT, -UR4, 0x100000, URZ ;  /* 0x0010000004047890 */ /* 0x000fc8000fffe1ff */
[----:B------:R-:W-:Y:S02]  /*0ee0*/  USHF.L.U32 UR5, UR4, 0xb, URZ ;  /* 0x0000000b04057899 */ /* 0x000fe400080006ff */
[----:B------:R-:W-:Y:S01]  /*0ef0*/  USHF.L.U32 UR4, UR4, 0x1, URZ ;  /* 0x0000000104047899 */ /* 0x000fe200080006ff */
[----:B------:R-:W2:Y:S03]  /*0f00*/  FENCE.VIEW.ASYNC.S ;  /* 0x00000000000073c6 */ /* 0x000ea60000000000 */
[----:B--2---:R4:W2:Y:S08]  /*0f10*/  SYNCS.EXCH.64 URZ, [UR6+0x2b0], UR8 ;  /* 0x0002b00806ff75b2 */ /* 0x0048b00008000100 */
[----:B------:R4:W3:Y:S02]  /*0f20*/  SYNCS.EXCH.64 URZ, [UR6+0x2b8], UR4 ;  /* 0x0002b80406ff75b2 */ /* 0x0008e40008000100 */
[----:B----4-:R-:W-:Y:S01]  /*0f30*/  NOP ;  /* 0x0000000000007918 */ /* 0x010fe20000000000 */
.L_x_13:
[----:B------:R-:W4:Y:S01]  /*0f40*/  SHFL.IDX PT, R0, R146, RZ, 0x1f ;  /* 0x00001fff92007589 */ /* 0x000f2200000e0000 */
[----:B------:R-:W-:Y:S01]  /*0f50*/  ISETP.NE.OR P1, PT, RZ, UR18, !P1 ;  /* 0x00000012ff007c0c */ /* 0x000fe2000cf25670 */
[----:B------:R-:W-:Y:S01]  /*0f60*/  NOP ;  /* 0x0000000000007918 */ /* 0x000fe20000000000 */
[----:B----4-:R-:W-:-:S13]  /*0f70*/  ISETP.NE.AND P0, PT, R0, 0x5, PT ;  /* 0x000000050000780c */ /* 0x010fda0003f05270 */
[----:B------:R-:W-:Y:S05]  /*0f80*/  @P0 BRA `(.L_x_14) ;  /* 0x0000000000480947 */ /* 0x000fea0003800000 */
[----:B------:R-:W4:Y:S01]  /*0f90*/  S2UR UR5, SR_CgaCtaId ;  /* 0x00000000000579c3 */ /* 0x000f220000008800 */
[----:B--23--:R-:W-:Y:S01]  /*0fa0*/  UMOV UR4, 0x400 ;  /* 0x0000040000047882 */ /* 0x00cfe20000000000 */
        /* <DEDUP_REMOVED lines=9> */
[----:B----4-:R-:W-:Y:S01]  /*1040*/  ULEA UR4, UR5, UR4, 0x18 ;  /* 0x0000000405047291 */ /* 0x010fe2000f8ec0ff */
[----:B------:R-:W2:Y:S11]  /*1050*/  FENCE.VIEW.ASYNC.S ;  /* 0x00000000000073c6 */ /* 0x000eb60000000000 */
[----:B--2---:R4:W2:Y:S01]  /*1060*/  SYNCS.EXCH.64 URZ, [UR4+0x2c0], UR6 ;  /* 0x0002c00604ff75b2 */ /* 0x0048a20008000100 */
[----:B------:R4:W3:Y:S01]  /*1070*/  SYNCS.EXCH.64 URZ, [UR4+0x2d0], UR8 ;  /* 0x0002d00804ff75b2 */ /* 0x0008e20008000100 */
[----:B------:R4:W1:Y:S01]  /*1080*/  SYNCS.EXCH.64 URZ, [UR4+0x2c8], UR6 ;  /* 0x0002c80604ff75b2 */ /* 0x0008620008000100 */
[----:B------:R4:W1:Y:S02]  /*1090*/  SYNCS.EXCH.64 URZ, [UR4+0x2d8], UR8 ;  /* 0x0002d80804ff75b2 */ /* 0x0008640008000100 */
[----:B----4-:R-:W-:Y:S01]  /*10a0*/  NOP ;  /* 0x0000000000007918 */ /* 0x010fe20000000000 */
.L_x_14:
[----:B--23--:R-:W2:Y:S01]  /*10b0*/  S2UR UR7, SR_CgaCtaId ;  /* 0x00000000000779c3 */ /* 0x00cea20000008800 */
[----:B------:R-:W-:Y:S01]  /*10c0*/  VOTEU.ALL UP0, P1 ;  /* 0x0000000000ff7886 */ /* 0x000fe20000800000 */
[----:B------:R-:W-:Y:S01]  /*10d0*/  UMOV UR4, 0x20 ;  /* 0x0000002000047882 */ /* 0x000fe20000000000 */
[----:B------:R-:W-:Y:S01]  /*10e0*/  NOP ;  /* 0x0000000000007918 */ /* 0x000fe20000000000 */
[----:B-1----:R-:W-:Y:S01]  /*10f0*/  LOP3.LUT R3, R131, 0x1f, RZ, 0xc0, !PT ;  /* 0x0000001f83037812 */ /* 0x002fe200078ec0ff */
[----:B------:R-:W-:Y:S01]  /*1100*/  UISETP.NE.AND UP4, UPT, UR18, URZ, UPT ;  /* 0x000000ff1200728c */ /* 0x000fe2000bf85270 */
[----:B------:R-:W-:Y:S01]  /*1110*/  @!UP0 UMOV UR6, 0x400 ;  /* 0x0000040000068882 */ /* 0x000fe20000000000 */
[----:B------:R-:W-:-:S04]  /*1120*/  @!UP0 UIADD3 UR4, UPT, UPT, -UR4, 0x100000, URZ ;  /* 0x0010000004048890 */ /* 0x000fc8000fffe1ff */
[----:B------:R-:W-:Y:S02]  /*1130*/  @!UP0 USHF.L.U32 UR5, UR4, 0xb, URZ ;  /* 0x0000000b04058899 */ /* 0x000fe400080006ff */
[----:B------:R-:W-:Y:S02]  /*1140*/  @!UP0 USHF.L.U32 UR4, UR4, 0x1, URZ ;  /* 0x0000000104048899 */ /* 0x000fe400080006ff */
[----:B--2---:R-:W-:Y:S01]  /*1150*/  @!UP0 ULEA UR6, UR7, UR6, 0x18 ;  /* 0x0000000607068291 */ /* 0x004fe2000f8ec0ff */
[----:B------:R-:W1:Y:S01]  /*1160*/  LDCU UR7, c[0x0][0x36c] ;  /* 0x00006d80ff0777ac */ /* 0x000e620008000800 */
[----:B------:R-:W-:Y:S01]  /*1170*/  VOTEU.ALL UP0, P1 ;  /* 0x0000000000ff7886 */ /* 0x000fe20000800000 */
[----:B------:R-:W2:Y:S09]  /*1180*/  FENCE.VIEW.ASYNC.S ;  /* 0x00000000000073c6 */ /* 0x000eb20000000000 */
[----:B--2---:R2:W3:Y:S01]  /*1190*/  @!UP0 SYNCS.EXCH.64 URZ, [UR6+0x2e0], UR4 ;  /* 0x0002e00406ff85b2 */ /* 0x0044e20008000100 */
[----:B-1----:R-:W-:-:S09]  /*11a0*/  UISETP.EQ.U32.AND UP6, UPT, UR7, 0x1, UPT ;  /* 0x000000010700788c */ /* 0x002fd2000bfc2070 */
[----:B--2---:R-:W-:Y:S05]  /*11b0*/  BRA.U !UP6, `(.L_x_15) ;  /* 0x000000010e087547 */ /* 0x004fea000b800000 */
[----:B---3--:R-:W-:Y:S01]  /*11c0*/  UCGABAR_ARV ;  /* 0x00000000000079c7 */ /* 0x008fe20008000000 */
[----:B------:R-:W-:Y:S05]  /*11d0*/  BRA `(.L_x_16) ;  /* 0x0000000000047947 */ /* 0x000fea0003800000 */
.L_x_15:
[----:B---3--:R-:W-:Y:S01]  /*11e0*/  NOP ;  /* 0x0000000000007918 */ /* 0x008fe20000000000 */
.L_x_16:
[----:B------:R-:W1:Y:S01]  /*11f0*/  S2UR UR20, SR_CTAID.X ;  /* 0x00000000001479c3 */ /* 0x000e620000002500 */
[----:B------:R-:W-:-:S05]  /*1200*/  CS2R.32 R147, SR_CgaSize ;  /* 0x0000000000937805 */ /* 0x000fca0000008a00 */
[----:B------:R-:W-:-:S05]  /*1210*/  IMAD R147, R147, -0xa0, RZ ;  /* 0xffffff6093937824 */ /* 0x000fca00078e02ff */
[----:B------:R-:W-:-:S14]  /*1220*/  R2UR UR5, R147 ;  /* 0x00000000930572ca */ /* 0x000fdc00000e0000 */
[----:B------:R-:W2:Y:S01]  /*1230*/  LDCU UR5, c[0x0][UR5+0x2b0] ;  /* 0x00005600050577ac */ /* 0x000ea20008000800 */
[----:B------:R-:W-:-:S05]  /*1240*/  CS2R.32 R147, SR_CgaSize ;  /* 0x0000000000937805 */ /* 0x000fca0000008a00 */
[----:B------:R-:W-:-:S05]  /*1250*/  IMAD R147, R147, -0xa0, RZ ;  /* 0xffffff6093937824 */ /* 0x000fca00078e02ff */
[----:B------:R-:W-:-:S14]  /*1260*/  R2UR UR4, R147 ;  /* 0x00000000930472ca */ /* 0x000fdc00000e0000 */
[----:B------:R-:W3:Y:S01]  /*1270*/  LDCU UR4, c[0x0][UR4+0x2b4] ;  /* 0x00005680040477ac */ /* 0x000ee20008000800 */
[----:B------:R-:W4:Y:S01]  /*1280*/  S2UR UR51, SR_CTAID.Y ;  /* 0x00000000003379c3 */ /* 0x000f220000002600 */
[----:B------:R-:W-:-:S05]  /*1290*/  CS2R.32 R147, SR_CgaSize ;  /* 0x0000000000937805 */ /* 0x000fca0000008a00 */
[----:B------:R-:W-:-:S05]  /*12a0*/  IMAD R147, R147, -0xa0, RZ ;  /* 0xffffff6093937824 */ /* 0x000fca00078e02ff */
[----:B------:R-:W-:-:S14]  /*12b0*/  R2UR UR7, R147 ;  /* 0x00000000930772ca */ /* 0x000fdc00000e0000 */
[----:B------:R-:W3:Y:S01]  /*12c0*/  LDCU UR7, c[0x0][UR7+0x2a4] ;  /* 0x00005480070777ac */ /* 0x000ee20008000800 */
[----:B------:R-:W-:-:S05]  /*12d0*/  CS2R.32 R147, SR_CgaSize ;  /* 0x0000000000937805 */ /* 0x000fca0000008a00 */
[----:B------:R-:W-:-:S05]  /*12e0*/  IMAD R147, R147, -0xa0, RZ ;  /* 0xffffff6093937824 */ /* 0x000fca00078e02ff */
[----:B------:R-:W-:-:S14]  /*12f0*/  R2UR UR63, R147 ;  /* 0x00000000933f72ca */ /* 0x000fdc00000e0000 */
[----:B------:R-:W3:Y:S01]  /*1300*/  LDCU UR63, c[0x0][UR63+0x2a0] ;  /* 0x000054003f3f77ac */ /* 0x000ee20008000800 */
[----:B------:R-:W3:Y:S01]  /*1310*/  LDCU UR19, c[0x0][0xc24] ;  /* 0x00018480ff1377ac */ /* 0x000ee20008000800 */
[----:B------:R-:W3:Y:S01]  /*1320*/  LDCU UR39, c[0x0][0xc24] ;  /* 0x00018480ff2777ac */ /* 0x000ee20008000800 */
[----:B-1----:R-:W-:Y:S01]  /*1330*/  I2FP.F32.U32 R2, UR20 ;  /* 0x0000001400027c45 */ /* 0x002fe20008201000 */
[----:B------:R-:W1:Y:S04]  /*1340*/  LDCU UR23, c[0x0][0xc30] ;  /* 0x00018600ff1777ac */ /* 0x000e680008000800 */
[----:B--2---:R-:W-:Y:S01]  /*1350*/  FMUL R2, R2, UR5 ;  /* 0x0000000502027c20 */ /* 0x004fe20008400000 */
[----:B----4-:R-:W-:-:S05]  /*1360*/  I2FP.F32.U32 R0, UR51 ;  /* 0x0000003300007c45 */ /* 0x010fca0008201000 */
[----:B------:R-:W2:Y:S01]  /*1370*/  F2I.U32.TRUNC.NTZ R2, R2 ;  /* 0x0000000200027305 */ /* 0x000ea2000020f000 */
[----:B---3--:R-:W-:-:S07]  /*1380*/  FMUL R0, R0, UR4 ;  /* 0x0000000400007c20 */ /* 0x008fce0008400000 */
[----:B------:R-:W3:Y:S01]  /*1390*/  F2I.U32.TRUNC.NTZ R0, R0 ;  /* 0x0000000000007305 */ /* 0x000ee2000020f000 */
[----:B--2---:R-:W-:Y:S02]  /*13a0*/  R2UR UR4, R2 ;  /* 0x00000000020472ca */ /* 0x004fe400000e0000 */
[----:B------:R-:W-:Y:S02]  /*13b0*/  PRMT R2, RZ, 0x7610, R2 ;  /* 0x00007610ff027816 */ /* 0x000fe40000000002 */
[----:B---3--:R-:W-:Y:S02]  /*13c0*/  R2UR UR6, R0 ;  /* 0x00000000000672ca */ /* 0x008fe400000e0000 */
[----:B------:R-:W-:-:S07]  /*13d0*/  PRMT R0, RZ, 0x7610, R0 ;  /* 0x00007610ff007816 */ /* 0x000fce0000000000 */
[----:B------:R-:W-:-:S04]  /*13e0*/  UIADD3 UR5, UPT, UPT, -UR4, URZ, URZ ;  /* 0x000000ff04057290 */ /* 0x000fc8000fffe1ff */
[----:B------:R-:W-:Y:S02]  /*13f0*/  UIMAD UR63, UR63, UR5, UR20 ;  /* 0x000000053f3f72a4 */ /* 0x000fe4000f8e0214 */
[----:B------:R-:W-:-:S04]  /*1400*/  UIADD3 UR4, UPT, UPT, -UR6, URZ, URZ ;  /* 0x000000ff06047290 */ /* 0x000fc8000fffe1ff */
[----:B------:R-:W-:-:S06]  /*1410*/  UIMAD UR4, UR7, UR4, UR51 ;  /* 0x00000004070472a4 */ /* 0x000fcc000f8e0233 */
[----:B------:R-:W-:Y:S01]  /*1420*/  IMAD.U32 R147, RZ, RZ, UR4 ;  /* 0x00000004ff937e24 */ /* 0x000fe2000f8e00ff */
[----:B-1----:R-:W-:Y:S06]  /*1430*/  BRA.U UP4, `(.L_x_17) ;  /* 0x00000001042c7547 */ /* 0x002fec000b800000 */
[----:B------:R-:W-:Y:S01]  /*1440*/  R2UR UR4, R147 ;  /* 0x00000000930472ca */ /* 0x000fe200000e0000 */
[----:B------:R-:W-:-:S12]  /*1450*/  UMOV UR7, 0x3 ;  /* 0x0000000300077882 */ /* 0x000fd80000000000 */
[----:B------:R-:W-:Y:S02]  /*1460*/  UISETP.NE.AND UP0, UPT, UR4, URZ, UPT ;  /* 0x000000ff0400728c */ /* 0x000fe4000bf05270 */
[----:B------:R-:W-:Y:S02]  /*1470*/  ULOP3.LUT UR4, UR63, 0xfffffffe, URZ, 0xc0, !UPT ;  /* 0xfffffffe3f047892 */ /* 0x000fe4000f8ec0ff */
[----:B------:R-:W-:Y:S02]  /*1480*/  UISETP.LT.U32.OR UP0, UPT, UR63, 0x2, !UP0 ;  /* 0x000000023f00788c */ /* 0x000fe4000c701470 */
[----:B------:R-:W-:Y:S02]  /*1490*/  USHF.L.U32 UR4, UR7, UR4, URZ ;  /* 0x0000000407047299 */ /* 0x000fe400080006ff */
[----:B------:R-:W-:Y:S02]  /*14a0*/  USEL UR6, URZ, 0x1, !UP0 ;  /* 0x00000001ff067887 */ /* 0x000fe4000c000000 */
[----:B------:R-:W-:-:S02]  /*14b0*/  USEL UR5, URZ, 0x2, !UP0 ;  /* 0x00000002ff057887 */ /* 0x000fc4000c000000 */
[----:B------:R-:W-:Y:S02]  /*14c0*/  IMAD.U32 R0, RZ, RZ, UR4 ;  /* 0x00000004ff007e24 */ /* 0x000fe4000f8e00ff */
[----:B------:R-:W-:-:S06]  /*14d0*/  UIADD3 UR5, UPT, UPT, UR6, UR5, URZ ;  /* 0x0000000506057290 */ /* 0x000fcc000fffe0ff */
[----:B------:R-:W-:-:S07]  /*14e0*/  MOV R2, UR5 ;  /* 0x0000000500027c02 */ /* 0x000fce0008000f00 */
.L_x_17:
[----:B------:R-:W1:Y:S01]  /*14f0*/  S2UR UR45, SR_CTAID.Z ;  /* 0x00000000002d79c3 */ /* 0x000e620000002700 */
[----:B------:R-:W-:Y:S01]  /*1500*/  UISETP.GE.AND UP0, UPT, UR19, 0x1, UPT ;  /* 0x000000011300788c */ /* 0x000fe2000bf06270 */
[----:B------:R-:W-:-:S08]  /*1510*/  UMOV UR49, UR20 ;  /* 0x0000001400317c82 */ /* 0x000fd00008000000 */
[----:B------:R-:W-:Y:S05]  /*1520*/  BRA.U !UP0, `(.L_x_18) ;  /* 0x0000000108d47547 */ /* 0x000fea000b800000 */
[----:B------:R-:W2:Y:S01]  /*1530*/  LDCU.128 UR12, c[0x0][0xc10] ;  /* 0x00018200ff0c77ac */ /* 0x000ea20008000c00 */
[----:B------:R-:W3:Y:S01]  /*1540*/  LDCU UR21, c[0x0][0xc0c] ;  /* 0x00018180ff1577ac */ /* 0x000ee20008000800 */
[----:B------:R-:W4:Y:S01]  /*1550*/  LDCU UR6, c[0x0][0x370] ;  /* 0x00006e00ff0677ac */ /* 0x000f220008000800 */
[----:B------:R-:W1:Y:S01]  /*1560*/  LDCU UR7, c[0x0][0x374] ;  /* 0x00006e80ff0777ac */ /* 0x000e620008000800 */
[----:B------:R-:W1:Y:S01]  /*1570*/  LDCU UR22, c[0x0][0xc20] ;  /* 0x00018400ff1677ac */ /* 0x000e620008000800 */
[----:B--2---:R-:W-:Y:S02]  /*1580*/  UIMAD.WIDE.U32 UR4, UR20, UR12, URZ ;  /* 0x0000000c140472a5 */ /* 0x004fe4000f8e00ff */
[----:B---3--:R-:W-:Y:S01]  /*1590*/  UISETP.NE.AND UP0, UPT, UR21, 0x1, UPT ;  /* 0x000000011500788c */ /* 0x008fe2000bf05270 */
[----:B------:R-:W2:Y:S01]  /*15a0*/  LDCU.64 UR8, c[0x0][0xc28] ;  /* 0x00018500ff0877ac */ /* 0x000ea20008000a00 */
[----:B----4-:R-:W-:-:S03]  /*15b0*/  UIMAD.WIDE.U32 UR10, UR6, UR12, URZ ;  /* 0x0000000c060a72a5 */ /* 0x010fc6000f8e00ff */
[----:B------:R-:W-:Y:S01]  /*15c0*/  UMOV UR4, UR5 ;  /* 0x0000000500047c82 */ /* 0x000fe20008000000 */
[----:B------:R-:W-:Y:S02]  /*15d0*/  UISETP.NE.AND UP1, UPT, UR19, 0x1, UPT ;  /* 0x000000011300788c */ /* 0x000fe4000bf25270 */
[----:B------:R-:W-:Y:S01]  /*15e0*/  USHF.R.U32.HI UR4, URZ, UR13, UR4 ;  /* 0x0000000dff047299 */ /* 0x000fe20008011604 */
[----:B------:R-:W-:Y:S01]  /*15f0*/  UMOV UR10, UR11 ;  /* 0x0000000b000a7c82 */ /* 0x000fe20008000000 */
[----:B------:R-:W-:Y:S02]  /*1600*/  UIMAD.WIDE.U32 UR16, UR51, UR15, URZ ;  /* 0x0000000f331072a5 */ /* 0x000fe4000f8e00ff */
[----:B------:R-:W-:Y:S02]  /*1610*/  USEL UR5, UR20, UR4, !UP0 ;  /* 0x0000000414057287 */ /* 0x000fe4000c000000 */
[----:B------:R-:W-:Y:S02]  /*1620*/  @UP0 USHF.R.U32.HI UR6, URZ, UR13, UR10 ;  /* 0x0000000dff060299 */ /* 0x000fe4000801160a */
[----:B------:R-:W-:-:S02]  /*1630*/  UISETP.NE.AND UP0, UPT, UR14, 0x1, UPT ;  /* 0x000000010e00788c */ /* 0x000fc4000bf05270 */
[----:B-1----:R-:W-:Y:S02]  /*1640*/  UIMAD.WIDE.U32 UR10, UR7, UR15, URZ ;  /* 0x0000000f070a72a5 */ /* 0x002fe4000f8e00ff */
[----:B--2---:R-:W-:Y:S01]  /*1650*/  UIMAD.WIDE.U32 UR12, UR6, UR8, URZ ;  /* 0x00000008060c72a5 */ /* 0x004fe2000f8e00ff */
[----:B------:R-:W-:Y:S01]  /*1660*/  UMOV UR4, UR17 ;  /* 0x0000001100047c82 */ /* 0x000fe20008000000 */
[----:B------:R-:W-:-:S03]  /*1670*/  UIADD3 UR49, UPT, UPT, -UR5, URZ, URZ ;  /* 0x000000ff05317290 */ /* 0x000fc6000fffe1ff */
[----:B------:R-:W-:Y:S01]  /*1680*/  UMOV UR10, UR11 ;  /* 0x0000000b000a7c82 */ /* 0x000fe20008000000 */
[----:B------:R-:W-:Y:S02]  /*1690*/  USHF.R.U32.HI UR4, URZ, UR22, UR4 ;  /* 0x00000016ff047299 */ /* 0x000fe40008011604 */
[----:B------:R-:W-:Y:S01]  /*16a0*/  @UP0 USHF.R.U32.HI UR7, URZ, UR22, UR10 ;  /* 0x00000016ff070299 */ /* 0x000fe2000801160a */
[----:B------:R-:W-:Y:S01]  /*16b0*/  UMOV UR12, UR13 ;  /* 0x0000000d000c7c82 */ /* 0x000fe20008000000 */
[----:B------:R-:W-:Y:S02]  /*16c0*/  USEL UR4, UR51, UR4, !UP0 ;  /* 0x0000000433047287 */ /* 0x000fe4000c000000 */
[----:B------:R-:W-:Y:S02]  /*16d0*/  UIMAD.WIDE.U32 UR10, UR7, UR8, URZ ;  /* 0x00000008070a72a5 */ /* 0x000fe4000f8e00ff */
[----:B------:R-:W-:Y:S02]  /*16e0*/  @UP1 USHF.R.U32.HI UR6, URZ, UR9, UR12 ;  /* 0x00000009ff061299 */ /* 0x000fe4000801160c */
[----:B------:R-:W-:-:S02]  /*16f0*/  UIMAD.WIDE.U32 UR12, UR4, UR8, URZ ;  /* 0x00000008040c72a5 */ /* 0x000fc4000f8e00ff */
[----:B------:R-:W-:Y:S01]  /*1700*/  UIMAD UR49, UR21, UR49, UR20 ;  /* 0x00000031153172a4 */ /* 0x000fe2000f8e0214 */
[----:B------:R-:W-:Y:S02]  /*1710*/  UMOV UR10, UR11 ;  /* 0x0000000b000a7c82 */ /* 0x000fe40008000000 */
[----:B------:R-:W-:Y:S02]  /*1720*/  @UP1 USHF.R.U32.HI UR7, URZ, UR9, UR10 ;  /* 0x00000009ff071299 */ /* 0x000fe4000801160a */
[----:B------:R-:W-:Y:S02]  /*1730*/  UIMAD UR10, UR6, UR19, URZ ;  /* 0x00000013060a72a4 */ /* 0x000fe4000f8e02ff */
[----:B------:R-:W-:-:S04]  /*1740*/  UIMAD UR7, UR7, UR19, URZ ;  /* 0x00000013070772a4 */ /* 0x000fc8000f8e02ff */
[----:B------:R-:W-:-:S03]  /*1750*/  UISETP.GE.AND UP0, UPT, UR4, UR7, UPT ;  /* 0x000000070400728c */ /* 0x000fc6000bf06270 */
[----:B------:R-:W-:Y:S01]  /*1760*/  UMOV UR7, UR13 ;  /* 0x0000000d00077c82 */ /* 0x000fe20008000000 */
[----:B------:R-:W-:Y:S02]  /*1770*/  UISETP.GE.OR UP0, UPT, UR5, UR10, UP0 ;  /* 0x0000000a0500728c */ /* 0x000fe40008706670 */
[----:B------:R-:W-:Y:S02]  /*1780*/  UIMAD.WIDE.U32 UR10, UR5, UR8, URZ ;  /* 0x00000008050a72a5 */ /* 0x000fe4000f8e00ff */
[----:B------:R-:W-:Y:S02]  /*1790*/  USHF.R.U32.HI UR7, URZ, UR9, UR7 ;  /* 0x00000009ff077299 */ /* 0x000fe40008011607 */
[----:B------:R-:W-:Y:S02]  /*17a0*/  UIADD3 UR10, UPT, UPT, -UR4, URZ, URZ ;  /* 0x000000ff040a7290 */ /* 0x000fe4000fffe1ff */
[----:B------:R-:W-:Y:S02]  /*17b0*/  USEL UR7, UR4, UR7, !UP1 ;  /* 0x0000000704077287 */ /* 0x000fe4000c800000 */
[----:B------:R-:W-:Y:S01]  /*17c0*/  UIMAD UR10, UR14, UR10, UR51 ;  /* 0x0000000a0e0a72a4 */ /* 0x000fe2000f8e0233 */
[----:B------:R-:W-:-:S02]  /*17d0*/  @!UP0 UMOV UR8, UR11 ;  /* 0x0000000b00088c82 */ /* 0x000fc40008000000 */
[----:B------:R-:W-:Y:S02]  /*17e0*/  @!UP0 USHF.R.U32.HI UR8, URZ, UR9, UR8 ;  /* 0x00000009ff088299 */ /* 0x000fe40008011608 */
[----:B------:R-:W-:Y:S02]  /*17f0*/  UIADD3 UR9, UPT, UPT, -UR7, URZ, URZ ;  /* 0x000000ff07097290 */ /* 0x000fe4000fffe1ff */
[----:B------:R-:W-:Y:S02]  /*1800*/  @!UP0 USEL UR8, UR5, UR8, !UP1 ;  /* 0x0000000805088287 */ /* 0x000fe4000c800000 */
[----:B------:R-:W-:Y:S02]  /*1810*/  UIMAD UR9, UR19, UR9, UR4 ;  /* 0x00000009130972a4 */ /* 0x000fe4000f8e0204 */
[----:B------:R-:W-:Y:S02]  /*1820*/  @!UP0 UIADD3 UR7, UPT, UPT, UR7, -UR8, URZ ;  /* 0x8000000807078290 */ /* 0x000fe4000fffe0ff */
[----:B------:R-:W-:-:S02]  /*1830*/  @!UP0 UIMAD UR6, UR9, UR6, UR8 ;  /* 0x00000006090682a4 */ /* 0x000fc4000f8e0208 */
[----:B------:R-:W-:-:S04]  /*1840*/  @!UP0 UIMAD UR4, UR7, UR19, UR5 ;  /* 0x00000013070482a4 */ /* 0x000fc8000f8e0205 */
[----:B------:R-:W-:Y:S01]  /*1850*/  UIMAD UR51, UR4, UR14, UR10 ;  /* 0x0000000e043372a4 */ /* 0x000fe2000f8e020a */
[----:B------:R-:W-:Y:S02]  /*1860*/  @!UP0 UMOV UR5, UR6 ;  /* 0x0000000600058c82 */ /* 0x000fe40008000000 */
[----:B------:R-:W-:-:S12]  /*1870*/  UIMAD UR49, UR5, UR21, UR49 ;  /* 0x00000015053172a4 */ /* 0x000fd8000f8e0231 */
.L_x_18:
[----:B------:R-:W-:-:S09]  /*1880*/  UISETP.NE.AND UP0, UPT, UR23, 0x1, UPT ;  /* 0x000000011700788c */ /* 0x000fd2000bf05270 */
[----:B------:R-:W-:Y:S05]  /*1890*/  BRA.U UP0, `(.L_x_19) ;  /* 0x0000000100407547 */ /* 0x000fea000b800000 */
[----:B------:R-:W2:Y:S01]  /*18a0*/  LDCU.128 UR8, c[0x0][0xc10] ;  /* 0x00018200ff0877ac */ /* 0x000ea20008000c00 */
[----:B------:R-:W3:Y:S01]  /*18b0*/  LDCU UR12, c[0x0][0xc0c] ;  /* 0x00018180ff0c77ac */ /* 0x000ee20008000800 */
[----:B------:R-:W4:Y:S01]  /*18c0*/  LDCU UR13, c[0x0][0xc20] ;  /* 0x00018400ff0d77ac */ /* 0x000f220008000800 */
[----:B--2---:R-:W-:Y:S02]  /*18d0*/  UIMAD.WIDE.U32 UR4, UR49, UR8, URZ ;  /* 0x00000008310472a5 */ /* 0x004fe4000f8e00ff */
[----:B------:R-:W-:Y:S02]  /*18e0*/  UIMAD.WIDE.U32 UR6, UR51, UR11, URZ ;  /* 0x0000000b330672a5 */ /* 0x000fe4000f8e00ff */
[----:B---3--:R-:W-:Y:S02]  /*18f0*/  UISETP.NE.AND UP0, UPT, UR12, 0x1, UPT ;  /* 0x000000010c00788c */ /* 0x008fe4000bf05270 */
[----:B------:R-:W-:-:S03]  /*1900*/  USHF.R.U32.HI UR5, URZ, UR9, UR5 ;  /* 0x00000009ff057299 */ /* 0x000fc60008011605 */
[----:B------:R-:W-:Y:S01]  /*1910*/  UMOV UR4, UR7 ;  /* 0x0000000700047c82 */ /* 0x000fe20008000000 */
[----:B------:R-:W-:Y:S02]  /*1920*/  USEL UR5, UR49, UR5, !UP0 ;  /* 0x0000000531057287 */ /* 0x000fe4000c000000 */
[----:B------:R-:W-:Y:S02]  /*1930*/  UISETP.NE.AND UP0, UPT, UR10, 0x1, UPT ;  /* 0x000000010a00788c */ /* 0x000fe4000bf05270 */
[----:B----4-:R-:W-:-:S04]  /*1940*/  USHF.R.U32.HI UR4, URZ, UR13, UR4 ;  /* 0x0000000dff047299 */ /* 0x010fc80008011604 */
[----:B------:R-:W-:-:S04]  /*1950*/  USEL UR4, UR51, UR4, !UP0 ;  /* 0x0000000433047287 */ /* 0x000fc8000c000000 */
[----:B------:R-:W-:Y:S02]  /*1960*/  UIADD3 UR6, UPT, UPT, -UR4, UR5, URZ ;  /* 0x0000000504067290 */ /* 0x000fe4000fffe1ff */
[----:B------:R-:W-:Y:S02]  /*1970*/  UIADD3 UR4, UPT, UPT, UR4, -UR5, URZ ;  /* 0x8000000504047290 */ /* 0x000fe4000fffe0ff */
[----:B------:R-:W-:Y:S02]  /*1980*/  UIMAD UR51, UR6, UR10, UR51 ;  /* 0x0000000a063372a4 */ /* 0x000fe4000f8e0233 */
[----:B------:R-:W-:-:S12]  /*1990*/  UIMAD UR49, UR4, UR12, UR49 ;  /* 0x0000000c043172a4 */ /* 0x000fd8000f8e0231 */
.L_x_19:
[----:B------:R-:W-:Y:S05]  /*19a0*/  BRA.U !UP6, `(.L_x_20) ;  /* 0x000000010e0c7547 */ /* 0x000fea000b800000 */
[----:B------:R-:W-:Y:S01]  /*19b0*/  UCGABAR_WAIT ;  /* 0x0000000000007dc7 */ /* 0x000fe20008000000 */
[----:B------:R-:W-:Y:S01]  /*19c0*/  CCTL.IVALL ;  /* 0x00000000ff00798f */ /* 0x000fe20002000000 */
[----:B------:R-:W-:Y:S05]  /*19d0*/  BRA `(.L_x_21) ;  /* 0x0000000000047947 */ /* 0x000fea0003800000 */
.L_x_20:
[----:B------:R-:W-:Y:S06]  /*19e0*/  BAR.SYNC.DEFER_BLOCKING 0x0 ;  /* 0x0000000000007b1d */ /* 0x000fec0000010000 */
.L_x_21:
[----:B------:R-:W-:Y:S05]  /*19f0*/  BRA.U UP5, `(.L_x_22) ;  /* 0x0000003105447547 */ /* 0x000fea000b800000 */
[----:B------:R-:W2:Y:S01]  /*1a00*/  LDCU UR5, c[0x0][0x388] ;  /* 0x00007100ff0577ac */ /* 0x000ea20008000800 */
[----:B------:R-:W-:Y:S01]  /*1a10*/  PLOP3.LUT P1, PT, PT, PT, UP3, 0x80, 0x8 ;  /* 0x000000000008781c */ /* 0x000fe20003f2f038 */
[----:B------:R-:W-:Y:S01]  /*1a20*/  IMAD.MOV.U32 R2, RZ, RZ, RZ ;  /* 0x000000ffff027224 */ /* 0x000fe200078e00ff */
[----:B------:R-:W-:Y:S01]  /*1a30*/  ISETP.EQ.OR P2, PT, R3, RZ, P3 ;  /* 0x000000ff0300720c */ /* 0x000fe20001f42670 */
[----:B------:R-:W3:Y:S01]  /*1a40*/  LDCU UR8, c[0x0][0x38c] ;  /* 0x00007180ff0877ac */ /* 0x000ee20008000800 */
[----:B------:R-:W-:Y:S01]  /*1a50*/  PLOP3.LUT P1, PT, P1, PT, PT, 0x8, 0x80 ;  /* 0x000000000080781c */ /* 0x000fe20000f2e170 */
[----:B------:R-:W4:Y:S01]  /*1a60*/  LDCU.64 UR6, c[0x0][0x390] ;  /* 0x00007200ff0677ac */ /* 0x000f220008000a00 */
[----:B------:R-:W-:Y:S01]  /*1a70*/  UISETP.NE.AND UP1, UPT, UR18, URZ, UPT ;  /* 0x000000ff1200728c */ /* 0x000fe2000bf25270 */
[----:B------:R-:W1:Y:S01]  /*1a80*/  LDCU UR54, c[0x0][0x370] ;  /* 0x00006e00ff3677ac */ /* 0x000e620008000800 */
[----:B--2---:R-:W-:Y:S02]  /*1a90*/  UIADD3 UR5, UPT, UPT, UR5, 0x1f, URZ ;  /* 0x0000001f05057890 */ /* 0x004fe4000fffe0ff */
[----:B------:R-:W-:-:S02]  /*1aa0*/  USEL UR38, UR42, 0x2, UP1 ;  /* 0x000000022a267887 */ /* 0x000fc40008800000 */
[----:B------:R-:W-:Y:S01]  /*1ab0*/  USHF.R.S32.HI UR4, URZ, 0x1f, UR5 ;  /* 0x0000001fff047899 */ /* 0x000fe20008011405 */
[----:B------:R-:W2:Y:S03]  /*1ac0*/  LDCU.64 UR46, c[0x0][0x348] ;  /* 0x00006900ff2e77ac */ /* 0x000ea60008000a00 */
[----:B------:R-:W-:Y:S02]  /*1ad0*/  ULEA.HI UR4, UR4, UR5, URZ, 0x5 ;  /* 0x0000000504047291 */ /* 0x000fe4000f8f28ff */
[----:B------:R-:W-:Y:S02]  /*1ae0*/  USHF.L.U32 UR5, UR20, 0x5, URZ ;  /* 0x0000000514057899 */ /* 0x000fe400080006ff */
[----:B------:R-:W-:Y:S02]  /*1af0*/  USHF.R.S32.HI UR4, URZ, 0x5, UR4 ;  /* 0x00000005ff047899 */ /* 0x000fe40008011404 */
[----:B------:R-:W-:-:S02]  /*1b00*/  ULOP3.LUT UR57, UR5, 0x20, URZ, 0xc0, !UPT ;  /* 0x0000002005397892 */ /* 0x000fc4000f8ec0ff */
[----:B---3--:R-:W-:Y:S02]  /*1b10*/  UIMAD UR4, UR4, UR8, URZ ;  /* 0x00000008040472a4 */ /* 0x008fe4000f8e02ff */
[----:B------:R-:W-:Y:S02]  /*1b20*/  USHF.L.U32 UR58, UR20, 0x7, URZ ;  /* 0x00000007143a7899 */ /* 0x000fe400080006ff */
[----:B----4-:R-:W-:Y:S01]  /*1b30*/  UIMAD UR4, UR4, UR6, URZ ;  /* 0x00000006040472a4 */ /* 0x010fe2000f8e02ff */
[----:B------:R-:W3:Y:S03]  /*1b40*/  LDCU UR53, c[0x0][0x374] ;  /* 0x00006e80ff3577ac */ /* 0x000ee60008000800 */
[----:B------:R-:W-:Y:S01]  /*1b50*/  UIMAD UR55, UR4, UR7, URZ ;  /* 0x00000007043772a4 */ /* 0x000fe2000f8e02ff */
[----:B------:R-:W-:Y:S01]  /*1b60*/  UMOV UR27, 0x1 ;  /* 0x00000001001b7882 */ /* 0x000fe20000000000 */
[----:B------:R-:W-:-:S02]  /*1b70*/  UMOV UR31, URZ ;  /* 0x000000ff001f7c82 */ /* 0x000fc40008000000 */
[----:B------:R-:W-:Y:S02]  /*1b80*/  UISETP.NE.AND UP2, UPT, UR55, URZ, UPT ;  /* 0x000000ff3700728c */ /* 0x000fe4000bf45270 */
[----:B------:R-:W-:Y:S01]  /*1b90*/  UISETP.LT.U32.AND UP0, UPT, UR55, 0x29, UPT ;  /* 0x000000293700788c */ /* 0x000fe2000bf01070 */
[----:B------:R-:W-:Y:S01]  /*1ba0*/  UMOV UR36, URZ ;  /* 0x000000ff00247c82 */ /* 0x000fe20008000000 */
[----:B------:R-:W-:Y:S02]  /*1bb0*/  UMOV UR42, URZ ;  /* 0x000000ff002a7c82 */ /* 0x000fe40008000000 */
[----:B------:R-:W-:-:S04]  /*1bc0*/  USEL UR4, UR55, 0x29, UP0 ;  /* 0x0000002937047887 */ /* 0x000fc80008000000 */
[----:B------:R-:W-:Y:S02]  /*1bd0*/  UIADD3 UR5, UPT, UPT, UR4, -0x1, URZ ;  /* 0xffffffff04057890 */ /* 0x000fe4000fffe0ff */
[----:B------:R-:W-:Y:S02]  /*1be0*/  @!UP2 UIADD3 UR5, UPT, UPT, UR4, URZ, URZ ;  /* 0x000000ff0405a290 */ /* 0x000fe4000fffe0ff */
[----:B------:R-:W-:Y:S02]  /*1bf0*/  UIADD3 UR52, UPT, UPT, UR55, -UR4, URZ ;  /* 0x8000000437347290 */ /* 0x000fe4000fffe0ff */
[----:B-123--:R-:W-:-:S12]  /*1c00*/  UIADD3 UR56, UPT, UPT, UR5, 0x1, URZ ;  /* 0x0000000105387890 */ /* 0x00efd8000fffe0ff */
.L_x_40:
[----:B------:R-:W1:Y:S01]  /*1c10*/  S2UR UR30, SR_CgaCtaId ;  /* 0x00000000001e79c3 */ /* 0x000e620000008800 */
[----:B------:R-:W-:Y:S01]  /*1c20*/  UMOV UR4, 0x400 ;  /* 0x0000040000047882 */ /* 0x000fe20000000000 */
[----:B------:R-:W-:Y:S01]  /*1c30*/  MOV R0, UR27 ;  /* 0x0000001b00007c02 */ /* 0x000fe20008000f00 */
[----:B------:R-:W-:Y:S02]  /*1c40*/  UISETP.NE.AND UP0, UPT, UR55, URZ, UPT ;  /* 0x000000ff3700728c */ /* 0x000fe4000bf05270 */
[----:B------:R-:W-:Y:S01]  /*1c50*/  ULEA UR18, UR51, UR57, 0x6 ;  /* 0x0000003933127291 */ /* 0x000fe2000f8e30ff */
[----:B------:R-:W-:Y:S01]  /*1c60*/  SHF.L.U32 R0, R0, 0x1f, RZ ;  /* 0x0000001f00007819 */ /* 0x000fe200000006ff */
[----:B------:R-:W-:Y:S01]  /*1c70*/  UMOV UR28, URZ ;  /* 0x000000ff001c7c82 */ /* 0x000fe20008000000 */
[----:B------:R-:W-:Y:S01]  /*1c80*/  UMOV UR22, URZ ;  /* 0x000000ff00167c82 */ /* 0x000fe20008000000 */
[----:B------:R-:W-:Y:S01]  /*1c90*/  UMOV UR21, URZ ;  /* 0x000000ff00157c82 */ /* 0x000fe20008000000 */
[----:B------:R-:W-:Y:S01]  /*1ca0*/  UMOV UR20, URZ ;  /* 0x000000ff00147c82 */ /* 0x000fe20008000000 */
[----:B-1----:R-:W-:-:S04]  /*1cb0*/  ULEA UR30, UR30, UR4, 0x18 ;  /* 0x000000041e1e7291 */ /* 0x002fc8000f8ec0ff */
[----:B------:R-:W-:-:S09]  /*1cc0*/  ULEA UR4, UR31, UR30, 0x3 ;  /* 0x0000001e1f047291 */ /* 0x000fd2000f8e18ff */
[----:B------:R1:W2:Y:S01]  /*1cd0*/  SYNCS.PHASECHK.TRANS64.TRYWAIT P0, [UR4+0x148], R0 ;  /* 0x00014800ff0075a7 */ /* 0x0002a20008001104 */
[----:B------:R-:W-:-:S04]  /*1ce0*/  ULEA.HI UR4, UR49, UR49, URZ, 0x1 ;  /* 0x0000003131047291 */ /* 0x000fc8000f8f08ff */
[----:B------:R-:W-:-:S04]  /*1cf0*/  USHF.L.U32 UR4, UR4, 0x7, URZ ;  /* 0x0000000704047899 */ /* 0x000fc800080006ff */
[----:B------:R-:W-:-:S04]  /*1d00*/  ULOP3.LUT UR4, UR4, 0xffffff00, URZ, 0xc0, !UPT ;  /* 0xffffff0004047892 */ /* 0x000fc8000f8ec0ff */
[----:B------:R-:W-:Y:S01]  /*1d10*/  ULOP3.LUT UR43, UR4, 0x80, UR58, 0xf8, !UPT ;  /* 0x00000080042b7892 */ /* 0x000fe2000f8ef83a */
[----:B------:R-:W-:Y:S11]  /*1d20*/  BRA.U !UP0, `(.L_x_23) ;  /* 0x0000000508ac7547 */ /* 0x000ff6000b800000 */
[----:B------:R-:W3:Y:S01]  /*1d30*/  LDCU.128 UR12, c[0x0][0x480] ;  /* 0x00009000ff0c77ac */ /* 0x000ee20008000c00 */
[----:B------:R-:W4:Y:S01]  /*1d40*/  LDCU.128 UR8, c[0x0][0x490] ;  /* 0x00009200ff0877ac */ /* 0x000f220008000c00 */
[----:B------:R-:W1:Y:S01]  /*1d50*/  LDCU.64 UR20, c[0x0][0x4c0] ;  /* 0x00009800ff1477ac */ /* 0x000e620008000a00 */
[----:B------:R-:W1:Y:S01]  /*1d60*/  LDCU.64 UR16, c[0x0][0x4f0] ;  /* 0x00009e00ff1077ac */ /* 0x000e620008000a00 */
[----:B------:R-:W1:Y:S01]  /*1d70*/  LDCU UR19, c[0x0][0x4c8] ;  /* 0x00009900ff1377ac */ /* 0x000e620008000800 */
[----:B---3--:R-:W-:Y:S02]  /*1d80*/  UIMAD.WIDE.U32 UR4, UR43, UR13, URZ ;  /* 0x0000000d2b0472a5 */ /* 0x008fe4000f8e00ff */
[----:B------:R-:W-:Y:S02]  /*1d90*/  UISETP.NE.AND UP0, UPT, UR12, 0x1, UPT ;  /* 0x000000010c00788c */ /* 0x000fe4000bf05270 */
[----:B------:R-:W-:Y:S01]  /*1da0*/  USHF.R.U32.HI UR5, URZ, UR14, UR5 ;  /* 0x0000000eff057299 */ /* 0x000fe20008011605 */
[----:B------:R-:W3:Y:S03]  /*1db0*/  LDCU UR49, c[0x0][0x38c] ;  /* 0x00007180ff3177ac */ /* 0x000ee60008000800 */
[----:B------:R-:W-:-:S02]  /*1dc0*/  USEL UR5, UR43, UR5, !UP0 ;  /* 0x000000052b057287 */ /* 0x000fc4000c000000 */
[----:B------:R-:W-:Y:S02]  /*1dd0*/  UISETP.NE.AND UP0, UPT, UR15, 0x1, UPT ;  /* 0x000000010f00788c */ /* 0x000fe4000bf05270 */
[----:B----4-:R-:W-:Y:S01]  /*1de0*/  UIMAD.WIDE.U32 UR6, UR5, UR8, URZ ;  /* 0x00000008050672a5 */ /* 0x010fe2000f8e00ff */
[----:B------:R-:W4:Y:S01]  /*1df0*/  LDCU UR8, c[0x0][0x4a0] ;  /* 0x00009400ff0877ac */ /* 0x000f220008000800 */
[----:B------:R-:W1:Y:S05]  /*1e00*/  LDCU UR23, c[0x0][0x4cc] ;  /* 0x00009980ff1777ac */ /* 0x000e6a0008000800 */
[----:B------:R-:W-:Y:S01]  /*1e10*/  UMOV UR4, UR7 ;  /* 0x0000000700047c82 */ /* 0x000fe20008000000 */
[----:B------:R-:W1:Y:S01]  /*1e20*/  LDCU.64 UR40, c[0x0][0x390] ;  /* 0x00007200ff2877ac */ /* 0x000e620008000a00 */
[----:B------:R-:W-:Y:S01]  /*1e30*/  USHF.R.U32.HI UR4, URZ, UR9, UR4 ;  /* 0x00000009ff047299 */ /* 0x000fe20008011604 */
[----:B------:R-:W1:Y:S03]  /*1e40*/  LDCU UR9, c[0x0][0x4ec] ;  /* 0x00009d80ff0977ac */ /* 0x000e660008000800 */
[----:B------:R-:W-:-:S02]  /*1e50*/  USEL UR4, UR5, UR4, !UP0 ;  /* 0x0000000405047287 */ /* 0x000fc4000c000000 */
[----:B------:R-:W-:Y:S02]  /*1e60*/  UISETP.NE.AND UP0, UPT, UR10, 0x1, UPT ;  /* 0x000000010a00788c */ /* 0x000fe4000bf05270 */
[----:B------:R-:W-:Y:S01]  /*1e70*/  UIMAD.WIDE.U32 UR6, UR4, UR11, URZ ;  /* 0x0000000b040672a5 */ /* 0x000fe2000f8e00ff */
[----:B------:R-:W1:Y:S01]  /*1e80*/  LDCU.64 UR24, c[0x0][0x4d0] ;  /* 0x00009a00ff1877ac */ /* 0x000e620008000a00 */
[----:B------:R-:W-:-:S05]  /*1e90*/  UIADD3 UR42, UPT, UPT, UR56, UR36, URZ ;  /* 0x00000024382a7290 */ /* 0x000fca000fffe0ff */
[----:B------:R-:W-:Y:S01]  /*1ea0*/  UMOV UR6, UR7 ;  /* 0x0000000700067c82 */ /* 0x000fe20008000000 */
[----:B------:R-:W-:Y:S02]  /*1eb0*/  UIADD3 UR7, UPT, UPT, -UR4, URZ, URZ ;  /* 0x000000ff04077290 */ /* 0x000fe4000fffe1ff */
[----:B----4-:R-:W-:Y:S02]  /*1ec0*/  USHF.R.U32.HI UR6, URZ, UR8, UR6 ;  /* 0x00000008ff067299 */ /* 0x010fe40008011606 */
[----:B------:R-:W-:Y:S02]  /*1ed0*/  UIADD3 UR8, UPT, UPT, -UR5, URZ, URZ ;  /* 0x000000ff05087290 */ /* 0x000fe4000fffe1ff */
[----:B------:R-:W-:Y:S02]  /*1ee0*/  USEL UR14, UR4, UR6, !UP0 ;  /* 0x00000006040e7287 */ /* 0x000fe4000c000000 */
[----:B------:R-:W-:Y:S02]  /*1ef0*/  UIMAD UR7, UR15, UR7, UR5 ;  /* 0x000000070f0772a4 */ /* 0x000fe4000f8e0205 */
[----:B------:R-:W-:-:S02]  /*1f00*/  UIADD3 UR6, UPT, UPT, -UR14, URZ, URZ ;  /* 0x000000ff0e067290 */ /* 0x000fc4000fffe1ff */
[----:B------:R-:W-:Y:S02]  /*1f10*/  UIMAD UR8, UR12, UR8, UR43 ;  /* 0x000000080c0872a4 */ /* 0x000fe4000f8e022b */
[----:B------:R-:W-:Y:S02]  /*1f20*/  UIMAD UR13, UR10, UR6, UR4 ;  /* 0x000000060a0d72a4 */ /* 0x000fe4000f8e0204 */
[----:B-1----:R-:W-:Y:S02]  /*1f30*/  UIMAD UR11, UR8, UR20, UR9 ;  /* 0x00000014080b72a4 */ /* 0x002fe4000f8e0209 */
[----:B------:R-:W-:Y:S01]  /*1f40*/  UIMAD UR12, UR7, UR21, UR16 ;  /* 0x00000015070c72a4 */ /* 0x000fe2000f8e0210 */
[----:B------:R-:W1:Y:S02]  /*1f50*/  LDCU.64 UR4, c[0x0][0x4f8] ;  /* 0x00009f00ff0477ac */ /* 0x000e640008000a00 */
[----:B------:R-:W4:Y:S01]  /*1f60*/  LDCU UR6, c[0x0][0x500] ;  /* 0x0000a000ff0677ac */ /* 0x000f220008000800 */
[----:B------:R-:W-:Y:S01]  /*1f70*/  UIMAD UR13, UR13, UR19, UR17 ;  /* 0x000000130d0d72a4 */ /* 0x000fe2000f8e0211 */
[----:B------:R-:W-:Y:S01]  /*1f80*/  UMOV UR28, URZ ;  /* 0x000000ff001c7c82 */ /* 0x000fe20008000000 */
[----:B------:R-:W-:Y:S01]  /*1f90*/  UMOV UR7, UR31 ;  /* 0x0000001f00077c82 */ /* 0x000fe20008000000 */
[----:B------:R-:W-:Y:S01]  /*1fa0*/  UMOV UR20, URZ ;  /* 0x000000ff00147c82 */ /* 0x000fe20008000000 */
[----:B------:R-:W-:Y:S01]  /*1fb0*/  UMOV UR21, URZ ;  /* 0x000000ff00157c82 */ /* 0x000fe20008000000 */
[----:B---3--:R-:W-:-:S07]  /*1fc0*/  UMOV UR22, URZ ;  /* 0x000000ff00167c82 */ /* 0x008fce0008000000 */
.L_x_29:
[----:B------:R-:W-:Y:S01]  /*1fd0*/  @!P3 MOV R3, 0x2800 ;  /* 0x000028000003b802 */ /* 0x000fe20000000f00 */
[----:B------:R-:W-:Y:S01]  /*1fe0*/  ULEA UR9, UR7, UR30, 0x3 ;  /* 0x0000001e07097291 */ /* 0x000fe2000f8e18ff */
[----:B--2---:R-:W-:Y:S11]  /*1ff0*/  @P0 BRA `(.L_x_24) ;  /* 0x0000000000100947 */ /* 0x004ff60003800000 */
[----:B------:R-:W-:Y:S04]  /*2000*/  MOV R4, UR27 ;  /* 0x0000001b00047c02 */ /* 0x000fe80008000f00 */
[----:B------:R-:W-:Y:S04]  /*2010*/  SHF.L.U32 R4, R4, 0x1f, RZ ;  /* 0x0000001f04047819 */ /* 0x000fe800000006ff */
[----:B------:R-:W2:Y:S02]  /*2020*/  SYNCS.PHASECHK.TRANS64.TRYWAIT P0, [UR9+0x148], R4 ;  /* 0x00014804ff0075a7 */ /* 0x000ea40008001109 */
[----:B--2---:R-:W-:Y:S05]  /*2030*/  @!P0 BRA `(.L_x_25) ;  /* 0x0000007400208947 */ /* 0x004fea0003800000 */
.L_x_24:
[----:B------:R3:W-:Y:S01]  /*2040*/  @!P3 SYNCS.ARRIVE.TRANS64 RZ, [UR9], R3 ;  /* 0x00000003ffffb9a7 */ /* 0x0007e20008000009 */
[----:B------:R-:W-:Y:S04]  /*2050*/  ULOP3.LUT UR8, UR38, 0x2, URZ, 0xfc, !UPT ;  /* 0x0000000226087892 */ /* 0x000fe8000f8efcff */
[----:B------:R-:W-:Y:S09]  /*2060*/  UISETP.NE.AND UP0, UPT, UR8, 0x2, UPT ;  /* 0x000000020800788c */ /* 0x000ff2000bf05270 */
[----:B------:R-:W-:Y:S05]  /*2070*/  BRA.U UP0, `(.L_x_26) ;  /* 0x0000000100047547 */ /* 0x000fea000b800000 */
[----:B-1--4-:R-:W-:Y:S05]  /*2080*/  BPT.TRAP 0x1 ;  /* 0x000000040000795c */ /* 0x012fea0000300000 */
.L_x_26:
[----:B------:R-:W-:Y:S04]  /*2090*/  BSSY.RECONVERGENT B0, `(.L_x_27) ;  /* 0x0000003000007945 */ /* 0x000fe80003800200 */
[----:B------:R-:W-:Y:S05]  /*20a0*/  @P2 BRA `(.L_x_28) ;  /* 0x0000000000042947 */ /* 0x000fea0003800000 */
[----:B-1--4-:R-:W-:Y:S05]  /*20b0*/  BPT.TRAP 0x1 ;  /* 0x000000040000795c */ /* 0x012fea0000300000 */
.L_x_28:
[----:B-1--4-:R-:W-:Y:S05]  /*20c0*/  BSYNC.RECONVERGENT B0 ;  /* 0x0000000000007941 */ /* 0x012fea0003800200 */
.L_x_27:
[----:B------:R-:W-:Y:S02]  /*20d0*/  UIADD3 UR8, UPT, UPT, UR7, 0x1, URZ ;  /* 0x0000000107087890 */ /* 0x000fe4000fffe0ff */
[----:B------:R-:W-:Y:S02]  /*20e0*/  UIMAD UR15, UR20, UR23, UR4 ;  /* 0x00000017140f72a4 */ /* 0x000fe4000f8e0204 */
[----:B------:R-:W-:Y:S02]  /*20f0*/  UISETP.NE.AND UP0, UPT, UR8, 0x29, UPT ;  /* 0x000000290800788c */ /* 0x000fe4000bf05270 */
[----:B------:R-:W-:Y:S02]  /*2100*/  ULEA UR17, UR7, UR30, 0xc ;  /* 0x0000001e07117291 */ /* 0x000fe4000f8e60ff */
[----:B------:R-:W-:Y:S02]  /*2110*/  USEL UR10, URZ, 0x1, UP0 ;  /* 0x00000001ff0a7887 */ /* 0x000fe40008000000 */
[----:B------:R-:W-:Y:S02]  /*2120*/  USEL UR31, UR8, URZ, UP0 ;  /* 0x000000ff081f7287 */ /* 0x000fe40008000000 */
[----:B------:R-:W-:Y:S02]  /*2130*/  ULOP3.LUT UR27, UR27, UR10, URZ, 0x3c, !UPT ;  /* 0x0000000a1b1b7292 */ /* 0x000fe4000f8e3cff */
[----:B------:R-:W-:Y:S02]  /*2140*/  ULEA UR8, UR31, UR30, 0x3 ;  /* 0x0000001e1f087291 */ /* 0x000fe4000f8e18ff */
[----:B------:R-:W-:Y:S02]  /*2150*/  ULEA UR16, UR7, UR30, 0xa ;  /* 0x0000001e07107291 */ /* 0x000fe4000f8e50ff */
[----:B------:R-:W-:Y:S01]  /*2160*/  UIADD3 UR34, UP0, UPT, UR46, 0x80, URZ ;  /* 0x000000802e227890 */ /* 0x000fe2000ff1e0ff */
[----:B--2---:R-:W-:Y:S01]  /*2170*/  MOV R0, UR27 ;  /* 0x0000001b00007c02 */ /* 0x004fe20008000f00 */
[----:B------:R-:W-:Y:S02]  /*2180*/  ULOP3.LUT UR9, UR9, 0xfefffff8, URZ, 0xc0, !UPT ;  /* 0xfefffff809097892 */ /* 0x000fe4000f8ec0ff */
[----:B------:R-:W-:Y:S01]  /*2190*/  USHF.L.U32 UR10, UR28, 0x5, URZ ;  /* 0x000000051c0a7899 */ /* 0x000fe200080006ff */
[----:B------:R-:W-:Y:S01]  /*21a0*/  SHF.L.U32 R0, R0, 0x1f, RZ ;  /* 0x0000001f00007819 */ /* 0x000fe200000006ff */
[----:B------:R-:W-:Y:S02]  /*21b0*/  UIADD3.X UR35, UPT, UPT, URZ, UR47, URZ, UP0, !UPT ;  /* 0x0000002fff237290 */ /* 0x000fe400087fe4ff */
[----:B------:R-:W-:Y:S01]  /*21c0*/  UIADD3 UR32, UP3, UPT, UR46, 0x200, URZ ;  /* 0x000002002e207890 */ /* 0x000fe2000ff7e0ff */
[----:B------:R1:W2:Y:S01]  /*21d0*/  SYNCS.PHASECHK.TRANS64.TRYWAIT P0, [UR8+0x148], R0 ;  /* 0x00014800ff0075a7 */ /* 0x0002a20008001108 */
[----:B------:R-:W-:Y:S02]  /*21e0*/  UIMAD UR8, UR21, UR24, UR5 ;  /* 0x00000018150872a4 */ /* 0x000fe4000f8e0205 */
[----:B------:R-:W-:Y:S02]  /*21f0*/  UIMAD UR7, UR22, UR25, UR6 ;  /* 0x00000019160772a4 */ /* 0x000fe4000f8e0206 */
[----:B------:R-:W-:Y:S02]  /*2200*/  ULEA UR15, UR8, UR15, 0x5 ;  /* 0x0000000f080f7291 */ /* 0x000fe4000f8e28ff */
[----:B------:R-:W-:Y:S02]  /*2210*/  UIADD3 UR8, UPT, UPT, UR17, 0x4600, URZ ;  /* 0x0000460011087890 */ /* 0x000fe4000fffe0ff */
[----:B------:R-:W-:Y:S02]  /*2220*/  ULEA UR7, UR7, UR15, 0xa ;  /* 0x0000000f07077291 */ /* 0x000fe4000f8e50ff */
[----:B------:R-:W-:Y:S02]  /*2230*/  UIADD3.X UR33, UPT, UPT, URZ, UR47, URZ, UP3, !UPT ;  /* 0x0000002fff217290 */ /* 0x000fe40009ffe4ff */
[----:B------:R-:W-:Y:S02]  /*2240*/  UPRMT UR7, UR7, 0x5410, URZ ;  /* 0x0000541007077896 */ /* 0x000fe400080000ff */
[----:B------:R-:W-:Y:S02]  /*2250*/  UIADD3 UR16, UPT, UPT, UR16, 0x2d600, URZ ;  /* 0x0002d60010107890 */ /* 0x000fe4000fffe0ff */
[----:B------:R-:W-:Y:S02]  /*2260*/  UIADD3 UR37, UPT, UPT, UR20, 0x1, URZ ;  /* 0x0000000114257890 */ /* 0x000fe4000fffe0ff */
[----:B------:R-:W-:Y:S02]  /*2270*/  UIADD3 UR29, UPT, UPT, UR21, 0x1, URZ ;  /* 0x00000001151d7890 */ /* 0x000fe4000fffe0ff */
[----:B------:R-:W-:Y:S02]  /*2280*/  UISETP.NE.AND UP2, UPT, UR37, UR49, UPT ;  /* 0x000000312500728c */ /* 0x000fe4000bf45270 */
[----:B------:R-:W-:Y:S02]  /*2290*/  UIADD3 UR26, UPT, UPT, UR22, 0x1, URZ ;  /* 0x00000001161a7890 */ /* 0x000fe4000fffe0ff */
[----:B------:R-:W-:Y:S01]  /*22a0*/  UIADD3 UR36, UPT, UPT, UR36, 0x1, URZ ;  /* 0x0000000124247890 */ /* 0x000fe2000fffe0ff */
[----:B------:R-:W-:Y:S01]  /*22b0*/  UMOV UR44, 0x0 ;  /* 0x00000000002c7882 */ /* 0x000fe20000000000 */
[----:B------:R-:W-:Y:S01]  /*22c0*/  UMOV UR45, 0x10000000 ;  /* 0x10000000002d7882 */ /* 0x000fe20000000000 */
[----:B------:R-:W-:Y:S01]  /*22d0*/  UMOV UR17, UR9 ;  /* 0x0000000900117c82 */ /* 0x000fe20008000000 */
[----:B------:R4:W-:Y:S01]  /*22e0*/  UTMALDG.5D.IM2COL.2CTA [UR8], [UR34], UR7, desc[UR44] ;  /* 0x00002c08220073b4 */ /* 0x0009e20008261007 */
[----:B------:R-:W-:Y:S02]  /*22f0*/  UMOV UR19, UR10 ;  /* 0x0000000a00137c82 */ /* 0x000fe40008000000 */
[----:B------:R-:W-:Y:S04]  /*2300*/  @UP2 UIADD3 UR29, UPT, UPT, UR21, URZ, URZ ;  /* 0x000000ff151d2290 */ /* 0x000fe8000fffe0ff */
[----:B------:R-:W-:Y:S01]  /*2310*/  UISETP.NE.AND UP1, UPT, UR29, UR40, UPT ;  /* 0x000000281d00728c */ /* 0x000fe2000bf25270 */
[----:B------:R3:W-:Y:S10]  /*2320*/  UTMALDG.5D.2CTA [UR16], [UR32], desc[UR44] ;  /* 0x00002c10200075b4 */ /* 0x0007f40008221000 */
[----:B------:R-:W-:Y:S04]  /*2330*/  @UP1 UIADD3 UR26, UPT, UPT, UR22, URZ, URZ ;  /* 0x000000ff161a1290 */ /* 0x000fe8000fffe0ff */
[----:B------:R-:W-:Y:S02]  /*2340*/  UISETP.NE.AND UP0, UPT, UR26, UR41, UPT ;  /* 0x000000291a00728c */ /* 0x000fe4000bf05270 */
[----:B----4-:R-:W-:Y:S09]  /*2350*/  UIADD3 UR8, UPT, UPT, UR28, 0x1, URZ ;  /* 0x000000011c087890 */ /* 0x010ff2000fffe0ff */
[----:B------:R-:W-:Y:S01]  /*2360*/  @UP0 UIADD3 UR8, UPT, UPT, UR28, URZ, URZ ;  /* 0x000000ff1c080290 */ /* 0x000fe2000fffe0ff */
[----:B------:R-:W-:Y:S01]  /*2370*/  UMOV UR7, UR31 ;  /* 0x0000001f00077c82 */ /* 0x000fe20008000000 */
[----:B---3--:R-:W-:Y:S02]  /*2380*/  USEL UR22, UR26, URZ, UP0 ;  /* 0x000000ff1a167287 */ /* 0x008fe40008000000 */
[----:B------:R-:W-:Y:S02]  /*2390*/  UISETP.NE.AND UP0, UPT, UR36, UR42, UPT ;  /* 0x0000002a2400728c */ /* 0x000fe4000bf05270 */
[----:B------:R-:W-:Y:S02]  /*23a0*/  USEL UR20, UR37, URZ, UP2 ;  /* 0x000000ff25147287 */ /* 0x000fe40009000000 */
[----:B------:R-:W-:Y:S01]  /*23b0*/  USEL UR21, UR29, URZ, UP1 ;  /* 0x000000ff1d157287 */ /* 0x000fe20008800000 */
[----:B------:R-:W-:Y:S04]  /*23c0*/  UMOV UR28, UR8 ;  /* 0x00000008001c7c82 */ /* 0x000fe80008000000 */
[----:B-1----:R-:W-:Y:S07]  /*23d0*/  BRA.U UP0, `(.L_x_29) ;  /* 0xfffffff900fc7547 */ /* 0x002fee000b83ffff */
.L_x_23:
[----:B------:R-:W-:Y:S01]  /*23e0*/  ULEA UR4, UR31, UR30, 0x3 ;  /* 0x0000001e1f047291 */ /* 0x000fe2000f8e18ff */
[----:B-1----:R-:W-:Y:S01]  /*23f0*/  MOV R0, UR27 ;  /* 0x0000001b00007c02 */ /* 0x002fe20008000f00 */
[----:B------:R-:W-:Y:S01]  /*2400*/  @!P1 SYNCS.ARRIVE.TRANS64.A1T0 RZ, [UR30+0x2a8], RZ ;  /* 0x0002a8ffffff99a7 */ /* 0x000fe2000810001e */
[----:B------:R-:W-:Y:S02]  /*2410*/  UISETP.GE.AND UP0, UPT, UR52, 0x1, UPT ;  /* 0x000000013400788c */ /* 0x000fe4000bf06270 */
[----:B------:R-:W-:-:S04]  /*2420*/  SHF.L.U32 R0, R0, 0x1f, RZ ;  /* 0x0000001f00007819 */ /* 0x000fc800000006ff */
[----:B--2---:R1:W2:Y:S03]  /*2430*/  SYNCS.PHASECHK.TRANS64.TRYWAIT P0, [UR4+0x148], R0 ;  /* 0x00014800ff0075a7 */ /* 0x0042a60008001104 */
[----:B------:R-:W-:Y:S05]  /*2440*/  BRA.U !UP0, `(.L_x_30) ;  /* 0x0000000508a47547 */ /* 0x000fea000b800000 */
[----:B------:R-:W3:Y:S01]  /*2450*/  LDCU.128 UR8, c[0x0][0x480] ;  /* 0x00009000ff0877ac */ /* 0x000ee20008000c00 */
[----:B------:R-:W4:Y:S01]  /*2460*/  LDCU.128 UR32, c[0x0][0x490] ;  /* 0x00009200ff2077ac */ /* 0x000f220008000c00 */
[----:B------:R-:W1:Y:S01]  /*2470*/  LDCU UR13, c[0x0][0x4c8] ;  /* 0x00009900ff0d77ac */ /* 0x000e620008000800 */
        /* <DEDUP_REMOVED lines=10> */
[----:B------:R-:W1:Y:S05]  /*2520*/  LDCU.64 UR40, c[0x0][0x390] ;  /* 0x00007200ff2877ac */ /* 0x000e6a0008000a00 */
[----:B------:R-:W-:Y:S01]  /*2530*/  UMOV UR4, UR7 ;  /* 0x0000000700047c82 */ /* 0x000fe20008000000 */
[----:B------:R-:W1:Y:S01]  /*2540*/  LDCU.64 UR24, c[0x0][0x4d0] ;  /* 0x00009a00ff1877ac */ /* 0x000e620008000a00 */
[----:B------:R-:W-:Y:S01]  /*2550*/  USHF.R.U32.HI UR4, URZ, UR33, UR4 ;  /* 0x00000021ff047299 */ /* 0x000fe20008011604 */
[----:B------:R-:W4:Y:S03]  /*2560*/  LDCU.64 UR32, c[0x0][0x4c0] ;  /* 0x00009800ff2077ac */ /* 0x000f260008000a00 */
[----:B------:R-:W-:-:S02]  /*2570*/  USEL UR4, UR5, UR4, !UP0 ;  /* 0x0000000405047287 */ /* 0x000fc4000c000000 */
[----:B------:R-:W-:Y:S02]  /*2580*/  UISETP.NE.AND UP0, UPT, UR34, 0x1, UPT ;  /* 0x000000012200788c */ /* 0x000fe4000bf05270 */
[----:B------:R-:W-:Y:S02]  /*2590*/  UIMAD.WIDE.U32 UR6, UR4, UR35, URZ ;  /* 0x00000023040672a5 */ /* 0x000fe4000f8e00ff */
[----:B------:R-:W-:Y:S01]  /*25a0*/  UIADD3 UR42, UPT, UPT, UR52, UR42, URZ ;  /* 0x0000002a342a7290 */ /* 0x000fe2000fffe0ff */
[----:B------:R-:W-:-:S04]  /*25b0*/  UMOV UR37, UR52 ;  /* 0x0000003400257c82 */ /* 0x000fc80008000000 */
[----:B------:R-:W-:Y:S01]  /*25c0*/  UMOV UR6, UR7 ;  /* 0x0000000700067c82 */ /* 0x000fe20008000000 */
[----:B------:R-:W-:Y:S02]  /*25d0*/  UIADD3 UR7, UPT, UPT, -UR5, URZ, URZ ;  /* 0x000000ff05077290 */ /* 0x000fe4000fffe1ff */
[----:B---3--:R-:W-:Y:S02]  /*25e0*/  USHF.R.U32.HI UR6, URZ, UR9, UR6 ;  /* 0x00000009ff067299 */ /* 0x008fe40008011606 */
[----:B------:R-:W-:Y:S02]  /*25f0*/  UIMAD UR7, UR8, UR7, UR43 ;  /* 0x00000007080772a4 */ /* 0x000fe4000f8e022b */
[----:B------:R-:W-:Y:S02]  /*2600*/  USEL UR14, UR4, UR6, !UP0 ;  /* 0x00000006040e7287 */ /* 0x000fe4000c000000 */
[----:B------:R-:W-:Y:S02]  /*2610*/  UIADD3 UR6, UPT, UPT, -UR4, URZ, URZ ;  /* 0x000000ff04067290 */ /* 0x000fe4000fffe1ff */
[----:B------:R-:W-:-:S02]  /*2620*/  UIADD3 UR9, UPT, UPT, -UR14, URZ, URZ ;  /* 0x000000ff0e097290 */ /* 0x000fc4000fffe1ff */
[----:B------:R-:W-:Y:S02]  /*2630*/  UIMAD UR12, UR11, UR6, UR5 ;  /* 0x000000060b0c72a4 */ /* 0x000fe4000f8e0205 */
[----:B------:R-:W-:Y:S02]  /*2640*/  UIMAD UR9, UR34, UR9, UR4 ;  /* 0x00000009220972a4 */ /* 0x000fe4000f8e0204 */
[----:B----4-:R-:W-:Y:S01]  /*2650*/  UIMAD UR11, UR7, UR32, UR10 ;  /* 0x00000020070b72a4 */ /* 0x010fe2000f8e020a */
[----:B------:R-:W3:Y:S02]  /*2660*/  LDCU UR43, c[0x0][0x38c] ;  /* 0x00007180ff2b77ac */ /* 0x000ee40008000800 */
[----:B------:R-:W4:Y:S01]  /*2670*/  LDCU UR6, c[0x0][0x500] ;  /* 0x0000a000ff0677ac */ /* 0x000f220008000800 */
[----:B------:R-:W2:Y:S01]  /*2680*/  LDCU.64 UR4, c[0x0][0x4f8] ;  /* 0x00009f00ff0477ac */ /* 0x000ea20008000a00 */
[----:B-1----:R-:W-:Y:S02]  /*2690*/  UIMAD UR12, UR12, UR33, UR16 ;  /* 0x000000210c0c72a4 */ /* 0x002fe4000f8e0210 */
[----:B------:R-:W-:Y:S01]  /*26a0*/  UIMAD UR13, UR9, UR13, UR17 ;  /* 0x0000000d090d72a4 */ /* 0x000fe2000f8e0211 */
[----:B------:R-:W-:-:S11]  /*26b0*/  UMOV UR7, UR31 ;  /* 0x0000001f00077c82 */ /* 0x000fd60008000000 */
.L_x_36:
[----:B------:R-:W-:Y:S01]  /*26c0*/  @!P3 MOV R3, 0x2800 ;  /* 0x000028000003b802 */ /* 0x000fe20000000f00 */
[----:B------:R-:W-:Y:S01]  /*26d0*/  ULEA UR9, UR7, UR30, 0x3 ;  /* 0x0000001e07097291 */ /* 0x000fe2000f8e18ff */
[----:B--23--:R-:W-:Y:S11]  /*26e0*/  @P0 BRA `(.L_x_31) ;  /* 0x0000000000100947 */ /* 0x00cff60003800000 */
[----:B------:R-:W-:Y:S04]  /*26f0*/  MOV R4, UR27 ;  /* 0x0000001b00047c02 */ /* 0x000fe80008000f00 */
[----:B------:R-:W-:Y:S04]  /*2700*/  SHF.L.U32 R4, R4, 0x1f, RZ ;  /* 0x0000001f04047819 */ /* 0x000fe800000006ff */
[----:B------:R-:W1:Y:S02]  /*2710*/  SYNCS.PHASECHK.TRANS64.TRYWAIT P0, [UR9+0x148], R4 ;  /* 0x00014804ff0075a7 */ /* 0x000e640008001109 */
[----:B-1----:R-:W-:Y:S05]  /*2720*/  @!P0 BRA `(.L_x_32) ;  /* 0x0000006c007c8947 */ /* 0x002fea0003800000 */
.L_x_31:
[----:B------:R2:W-:Y:S01]  /*2730*/  @!P3 SYNCS.ARRIVE.TRANS64 RZ, [UR9], R3 ;  /* 0x00000003ffffb9a7 */ /* 0x0005e20008000009 */
[----:B------:R-:W-:Y:S04]  /*2740*/  ULOP3.LUT UR8, UR38, 0x2, URZ, 0xfc, !UPT ;  /* 0x0000000226087892 */ /* 0x000fe8000f8efcff */
[----:B------:R-:W-:Y:S09]  /*2750*/  UISETP.NE.AND UP0, UPT, UR8, 0x2, UPT ;  /* 0x000000020800788c */ /* 0x000ff2000bf05270 */
[----:B------:R-:W-:Y:S05]  /*2760*/  BRA.U UP0, `(.L_x_33) ;  /* 0x0000000100047547 */ /* 0x000fea000b800000 */
[----:B---34-:R-:W-:Y:S05]  /*2770*/  BPT.TRAP 0x1 ;  /* 0x000000040000795c */ /* 0x018fea0000300000 */
.L_x_33:
[----:B------:R-:W-:Y:S04]  /*2780*/  BSSY.RECONVERGENT B0, `(.L_x_34) ;  /* 0x0000003000007945 */ /* 0x000fe80003800200 */
[----:B------:R-:W-:Y:S05]  /*2790*/  @P2 BRA `(.L_x_35) ;  /* 0x0000000000042947 */ /* 0x000fea0003800000 */
[----:B---34-:R-:W-:Y:S05]  /*27a0*/  BPT.TRAP 0x1 ;  /* 0x000000040000795c */ /* 0x018fea0000300000 */
.L_x_35:
[----:B---34-:R-:W-:Y:S05]  /*27b0*/  BSYNC.RECONVERGENT B0 ;  /* 0x0000000000007941 */ /* 0x018fea0003800200 */
.L_x_34:
        /* <DEDUP_REMOVED lines=8> */
[----:B------:R-:W-:Y:S02]  /*2840*/  UIMAD UR10, UR21, UR24, UR5 ;  /* 0x00000018150a72a4 */ /* 0x000fe4000f8e0205 */
[----:B------:R-:W-:Y:S01]  /*2850*/  UIADD3 UR34, UP0, UPT, UR46, 0x80, URZ ;  /* 0x000000802e227890 */ /* 0x000fe2000ff1e0ff */
[----:B-1----:R-:W-:Y:S01]  /*2860*/  MOV R0, UR27 ;  /* 0x0000001b00007c02 */ /* 0x002fe20008000f00 */
[----:B------:R-:W-:Y:S02]  /*2870*/  ULEA UR15, UR10, UR15, 0x5 ;  /* 0x0000000f0a0f7291 */ /* 0x000fe4000f8e28ff */
[----:B------:R-:W-:Y:S01]  /*2880*/  USHF.L.U32 UR19, UR28, 0x5, URZ ;  /* 0x000000051c137899 */ /* 0x000fe200080006ff */
[----:B------:R-:W-:Y:S01]  /*2890*/  SHF.L.U32 R0, R0, 0x1f, RZ ;  /* 0x0000001f00007819 */ /* 0x000fe200000006ff */
[----:B------:R-:W-:Y:S02]  /*28a0*/  ULOP3.LUT UR9, UR9, 0xfefffff8, URZ, 0xc0, !UPT ;  /* 0xfefffff809097892 */ /* 0x000fe4000f8ec0ff */
[----:B------:R-:W-:Y:S01]  /*28b0*/  UIADD3.X UR35, UPT, UPT, URZ, UR47, URZ, UP0, !UPT ;  /* 0x0000002fff237290 */ /* 0x000fe200087fe4ff */
[----:B------:R1:W3:Y:S01]  /*28c0*/  SYNCS.PHASECHK.TRANS64.TRYWAIT P0, [UR8+0x148], R0 ;  /* 0x00014800ff0075a7 */ /* 0x0002e20008001108 */
[----:B------:R-:W-:Y:S02]  /*28d0*/  ULEA UR8, UR7, UR30, 0xc ;  /* 0x0000001e07087291 */ /* 0x000fe4000f8e60ff */
[----:B------:R-:W-:Y:S02]  /*28e0*/  UIMAD UR7, UR22, UR25, UR6 ;  /* 0x00000019160772a4 */ /* 0x000fe4000f8e0206 */
[----:B------:R-:W-:Y:S02]  /*28f0*/  UIADD3 UR8, UPT, UPT, UR8, 0x4600, URZ ;  /* 0x0000460008087890 */ /* 0x000fe4000fffe0ff */
[----:B------:R-:W-:Y:S02]  /*2900*/  ULEA UR7, UR7, UR15, 0xa ;  /* 0x0000000f07077291 */ /* 0x000fe4000f8e50ff */
[----:B------:R-:W-:Y:S02]  /*2910*/  UIADD3 UR32, UP3, UPT, UR46, 0x200, URZ ;  /* 0x000002002e207890 */ /* 0x000fe4000ff7e0ff */
[----:B------:R-:W-:Y:S02]  /*2920*/  UPRMT UR7, UR7, 0x5410, URZ ;  /* 0x0000541007077896 */ /* 0x000fe400080000ff */
[----:B------:R-:W-:Y:S02]  /*2930*/  UIADD3.X UR33, UPT, UPT, URZ, UR47, URZ, UP3, !UPT ;  /* 0x0000002fff217290 */ /* 0x000fe40009ffe4ff */
[----:B------:R-:W-:Y:S02]  /*2940*/  UIADD3 UR16, UPT, UPT, UR16, 0x2d600, URZ ;  /* 0x0002d60010107890 */ /* 0x000fe4000fffe0ff */
[----:B------:R-:W-:Y:S02]  /*2950*/  UIADD3 UR36, UPT, UPT, UR20, 0x1, URZ ;  /* 0x0000000114247890 */ /* 0x000fe4000fffe0ff */
[----:B------:R-:W-:Y:S02]  /*2960*/  UIADD3 UR29, UPT, UPT, UR21, 0x1, URZ ;  /* 0x00000001151d7890 */ /* 0x000fe4000fffe0ff */
[----:B------:R-:W-:Y:S02]  /*2970*/  UISETP.NE.AND UP2, UPT, UR36, UR43, UPT ;  /* 0x0000002b2400728c */ /* 0x000fe4000bf45270 */
[----:B------:R-:W-:Y:S01]  /*2980*/  UIADD3 UR26, UPT, UPT, UR22, 0x1, URZ ;  /* 0x00000001161a7890 */ /* 0x000fe2000fffe0ff */
[----:B------:R-:W-:Y:S01]  /*2990*/  UMOV UR44, 0x0 ;  /* 0x00000000002c7882 */ /* 0x000fe20000000000 */
[----:B------:R-:W-:Y:S01]  /*29a0*/  UMOV UR45, 0x10000000 ;  /* 0x10000000002d7882 */ /* 0x000fe20000000000 */
[----:B------:R-:W-:Y:S01]  /*29b0*/  UMOV UR10, UR19 ;  /* 0x00000013000a7c82 */ /* 0x000fe20008000000 */
[----:B------:R-:W-:Y:S01]  /*29c0*/  UMOV UR17, UR9 ;  /* 0x0000000900117c82 */ /* 0x000fe20008000000 */
[----:B------:R4:W-:Y:S04]  /*29d0*/  UTMALDG.5D.IM2COL.2CTA [UR8], [UR34], UR7, desc[UR44] ;  /* 0x00002c08220073b4 */ /* 0x0009e80008261007 */
[----:B------:R-:W-:Y:S04]  /*29e0*/  @UP2 UIADD3 UR29, UPT, UPT, UR21, URZ, URZ ;  /* 0x000000ff151d2290 */ /* 0x000fe8000fffe0ff */
[----:B------:R-:W-:Y:S01]  /*29f0*/  UISETP.NE.AND UP1, UPT, UR29, UR40, UPT ;  /* 0x000000281d00728c */ /* 0x000fe2000bf25270 */
[----:B------:R2:W-:Y:S10]  /*2a00*/  UTMALDG.5D.2CTA [UR16], [UR32], desc[UR44] ;  /* 0x00002c10200075b4 */ /* 0x0005f40008221000 */
[----:B------:R-:W-:Y:S04]  /*2a10*/  @UP1 UIADD3 UR26, UPT, UPT, UR22, URZ, URZ ;  /* 0x000000ff161a1290 */ /* 0x000fe8000fffe0ff */
[----:B------:R-:W-:Y:S02]  /*2a20*/  UISETP.NE.AND UP0, UPT, UR26, UR41, UPT ;  /* 0x000000291a00728c */ /* 0x000fe4000bf05270 */
[----:B----4-:R-:W-:Y:S09]  /*2a30*/  UIADD3 UR8, UPT, UPT, UR28, 0x1, URZ ;  /* 0x000000011c087890 */ /* 0x010ff2000fffe0ff */
[----:B------:R-:W-:Y:S02]  /*2a40*/  @UP0 UIADD3 UR8, UPT, UPT, UR28, URZ, URZ ;  /* 0x000000ff1c080290 */ /* 0x000fe4000fffe0ff */
[----:B------:R-:W-:Y:S02]  /*2a50*/  UIADD3 UR7, UPT, UPT, UR37, -0x1, URZ ;  /* 0xffffffff25077890 */ /* 0x000fe4000fffe0ff */
[----:B--2---:R-:W-:Y:S02]  /*2a60*/  USEL UR22, UR26, URZ, UP0 ;  /* 0x000000ff1a167287 */ /* 0x004fe40008000000 */
[----:B------:R-:W-:Y:S02]  /*2a70*/  UISETP.GT.U32.AND UP0, UPT, UR37, 0x1, UPT ;  /* 0x000000012500788c */ /* 0x000fe4000bf04070 */
[----:B------:R-:W-:Y:S02]  /*2a80*/  USEL UR20, UR36, URZ, UP2 ;  /* 0x000000ff24147287 */ /* 0x000fe40009000000 */
[----:B------:R-:W-:Y:S01]  /*2a90*/  USEL UR21, UR29, URZ, UP1 ;  /* 0x000000ff1d157287 */ /* 0x000fe20008800000 */
[----:B------:R-:W-:Y:S01]  /*2aa0*/  UMOV UR37, UR7 ;  /* 0x0000000700257c82 */ /* 0x000fe20008000000 */
[----:B------:R-:W-:Y:S01]  /*2ab0*/  UMOV UR7, UR31 ;  /* 0x0000001f00077c82 */ /* 0x000fe20008000000 */
[----:B------:R-:W-:Y:S02]  /*2ac0*/  UMOV UR28, UR8 ;  /* 0x00000008001c7c82 */ /* 0x000fe40008000000 */
[----:B-1----:R-:W-:Y:S07]  /*2ad0*/  BRA.U UP0, `(.L_x_36) ;  /* 0xfffffff900f87547 */ /* 0x002fee000b83ffff */
.L_x_30:
[----:B------:R-:W-:Y:S01]  /*2ae0*/  SHF.L.U32 R3, R2, 0x1f, RZ ;  /* 0x0000001f02037819 */ /* 0x000fe200000006ff */
[----:B------:R-:W-:-:S03]  /*2af0*/  NOP ;  /* 0x0000000000007918 */ /* 0x000fc60000000000 */
[----:B--23--:R-:W2:Y:S02]  /*2b00*/  SYNCS.PHASECHK.TRANS64.TRYWAIT P0, [UR30+0x2b0], R3 ;  /* 0x0002b003ff0075a7 */ /* 0x00cea4000800111e */
[----:B--2---:R-:W-:Y:S05]  /*2b10*/  @!P0 BRA `(.L_x_37) ;  /* 0x0000006800988947 */ /* 0x004fea0003800000 */
.L_x_147:
[----:B------:R-:W2:Y:S01]  /*2b20*/  LDS.128 R4, [UR30+0x2f0] ;  /* 0x0002f01eff047984 */ /* 0x000ea20008000c00 */
[----:B------:R-:W-:Y:S02]  /*2b30*/  UIADD3 UR4, UPT, UPT, UR30, 0x2b8, URZ ;  /* 0x000002b81e047890 */ /* 0x000fe4000fffe0ff */
[----:B------:R-:W-:Y:S01]  /*2b40*/  UISETP.GE.AND UP0, UPT, UR39, 0x1, UPT ;  /* 0x000000012700788c */ /* 0x000fe2000bf06270 */
[----:B------:R-:W-:Y:S01]  /*2b50*/  @!PT LDS RZ, [RZ] ;  /* 0x00000000fffff984 */ /* 0x000fe20000000800 */
[----:B------:R-:W-:Y:S01]  /*2b60*/  @!PT LDS RZ, [RZ] ;  /* 0x00000000fffff984 */ /* 0x000fe20000000800 */
[----:B------:R-:W-:Y:S01]  /*2b70*/  @!PT LDS RZ, [RZ] ;  /* 0x00000000fffff984 */ /* 0x000fe20000000800 */
[----:B------:R-:W-:Y:S01]  /*2b80*/  @!PT LDS RZ, [RZ] ;  /* 0x00000000fffff984 */ /* 0x000fe20000000800 */
[----:B------:R3:W-:Y:S06]  /*2b90*/  MEMBAR.ALL.CTA ;  /* 0x0000000000007992 */ /* 0x0007ec0000008000 */
[----:B---3--:R-:W3:Y:S01]  /*2ba0*/  FENCE.VIEW.ASYNC.S ;  /* 0x00000000000073c6 */ /* 0x008ee20000000000 */
[----:B------:R-:W-:-:S09]  /*2bb0*/  UPRMT UR4, URZ, 0x654, UR4 ;  /* 0x00000654ff047896 */ /* 0x000fd20008000004 */
[----:B---3--:R-:W-:Y:S01]  /*2bc0*/  SYNCS.ARRIVE.TRANS64.RED.A1T0 RZ, [UR4], RZ ;  /* 0x000000ffffff79a7 */ /* 0x008fe20008100404 */
[----:B--2---:R-:W-:-:S13]  /*2bd0*/  LOP3.LUT P0, RZ, R6, 0x1, RZ, 0xc0, !PT ;  /* 0x0000000106ff7812 */ /* 0x004fda000780c0ff */
[----:B------:R-:W-:Y:S01]  /*2be0*/  VOTEU.ANY UP1, P0 ;  /* 0x0000000000ff7886 */ /* 0x000fe20000020100 */
[----:B------:R-:W-:-:S13]  /*2bf0*/  PLOP3.LUT P0, PT, PT, PT, UP1, 0x80, 0x8 ;  /* 0x000000000008781c */ /* 0x000fda0003f0f018 */
[----:B-1----:R-:W-:Y:S02]  /*2c00*/  @P0 MOV R0, R4 ;  /* 0x0000000400000202 */ /* 0x002fe40000000f00 */
[----:B------:R-:W-:Y:S02]  /*2c10*/  @P0 LOP3.LUT R4, R5, 0xffff, RZ, 0xc0, !PT ;  /* 0x0000ffff05040812 */ /* 0x000fe400078ec0ff */
[----:B------:R-:W-:Y:S02]  /*2c20*/  @P0 R2UR UR6, R0 ;  /* 0x00000000000602ca */ /* 0x000fe400000e0000 */
[----:B------:R-:W-:-:S11]  /*2c30*/  @P0 R2UR UR5, R4 ;  /* 0x00000000040502ca */ /* 0x000fd600000e0000 */
[----:B------:R-:W-:Y:S02]  /*2c40*/  @UP1 UMOV UR50, UR6 ;  /* 0x0000000600321c82 */ /* 0x000fe40008000000 */
[----:B------:R-:W-:Y:S01]  /*2c50*/  @UP1 UMOV UR48, UR5 ;  /* 0x0000000500301c82 */ /* 0x000fe20008000000 */
[----:B------:R-:W-:Y:S05]  /*2c60*/  BRA.U !UP0, `(.L_x_38) ;  /* 0x0000000108d47547 */ /* 0x000fea000b800000 */
[----:B------:R-:W1:Y:S01]  /*2c70*/  LDCU.128 UR16, c[0x0][0xc10] ;  /* 0x00018200ff1077ac */ /* 0x000e620008000c00 */
[----:B------:R-:W2:Y:S01]  /*2c80*/  LDCU UR20, c[0x0][0xc20] ;  /* 0x00018400ff1477ac */ /* 0x000ea20008000800 */
[----:B------:R-:W3:Y:S01]  /*2c90*/  LDCU UR13, c[0x0][0xc0c] ;  /* 0x00018180ff0d77ac */ /* 0x000ee20008000800 */
[----:B------:R-:W4:Y:S01]  /*2ca0*/  LDCU.64 UR14, c[0x0][0xc28] ;  /* 0x00018500ff0e77ac */ /* 0x000f220008000a00 */
[----:B------:R-:W-:Y:S02]  /*2cb0*/  UISETP.NE.AND UP3, UPT, UR39, 0x1, UPT ;  /* 0x000000012700788c */ /* 0x000fe4000bf65270 */
[----:B-1----:R-:W-:Y:S02]  /*2cc0*/  UIMAD.WIDE.U32 UR4, UR53, UR19, URZ ;  /* 0x00000013350472a5 */ /* 0x002fe4000f8e00ff */
[----:B------:R-:W-:Y:S02]  /*2cd0*/  UIMAD.WIDE.U32 UR6, UR54, UR16, URZ ;  /* 0x00000010360672a5 */ /* 0x000fe4000f8e00ff */
[----:B------:R-:W-:-:S02]  /*2ce0*/  UISETP.NE.AND UP0, UPT, UR18, 0x1, UPT ;  /* 0x000000011200788c */ /* 0x000fc4000bf05270 */
[----:B------:R-:W-:Y:S01]  /*2cf0*/  UIMAD.WIDE.U32 UR10, UR48, UR19, URZ ;  /* 0x00000013300a72a5 */ /* 0x000fe2000f8e00ff */
[----:B------:R-:W-:Y:S01]  /*2d00*/  UMOV UR4, UR5 ;  /* 0x0000000500047c82 */ /* 0x000fe20008000000 */
[----:B---3--:R-:W-:Y:S02]  /*2d10*/  UISETP.NE.AND UP2, UPT, UR13, 0x1, UPT ;  /* 0x000000010d00788c */ /* 0x008fe4000bf45270 */
[----:B--2---:R-:W-:Y:S02]  /*2d20*/  USHF.R.U32.HI UR5, URZ, UR20, UR4 ;  /* 0x00000014ff057299 */ /* 0x004fe40008011604 */
[----:B------:R-:W-:Y:S01]  /*2d30*/  UIMAD.WIDE.U32 UR8, UR50, UR16, URZ ;  /* 0x00000010320872a5 */ /* 0x000fe2000f8e00ff */
[----:B------:R-:W-:Y:S01]  /*2d40*/  UMOV UR4, UR7 ;  /* 0x0000000700047c82 */ /* 0x000fe20008000000 */
[----:B------:R-:W-:Y:S02]  /*2d50*/  USEL UR5, UR53, UR5, !UP0 ;  /* 0x0000000535057287 */ /* 0x000fe4000c000000 */
[----:B------:R-:W-:-:S02]  /*2d60*/  USHF.R.U32.HI UR4, URZ, UR17, UR4 ;  /* 0x00000011ff047299 */ /* 0x000fc40008011604 */
[----:B----4-:R-:W-:Y:S02]  /*2d70*/  UIMAD.WIDE.U32 UR6, UR5, UR14, URZ ;  /* 0x0000000e050672a5 */ /* 0x010fe4000f8e00ff */
[----:B------:R-:W-:Y:S01]  /*2d80*/  USEL UR12, UR54, UR4, !UP2 ;  /* 0x00000004360c7287 */ /* 0x000fe2000d000000 */
[----:B------:R-:W-:Y:S02]  /*2d90*/  UMOV UR8, UR9 ;  /* 0x0000000900087c82 */ /* 0x000fe40008000000 */
[----:B------:R-:W-:Y:S01]  /*2da0*/  UMOV UR4, UR11 ;  /* 0x0000000b00047c82 */ /* 0x000fe20008000000 */
[----:B------:R-:W-:Y:S01]  /*2db0*/  UIMAD.WIDE.U32 UR10, UR12, UR14, URZ ;  /* 0x0000000e0c0a72a5 */ /* 0x000fe2000f8e00ff */
[----:B------:R-:W-:Y:S01]  /*2dc0*/  UMOV UR6, UR7 ;  /* 0x0000000700067c82 */ /* 0x000fe20008000000 */
[----:B------:R-:W-:Y:S02]  /*2dd0*/  USHF.R.U32.HI UR4, URZ, UR20, UR4 ;  /* 0x00000014ff047299 */ /* 0x000fe40008011604 */
[----:B------:R-:W-:-:S02]  /*2de0*/  @UP3 USHF.R.U32.HI UR5, URZ, UR15, UR6 ;  /* 0x0000000fff053299 */ /* 0x000fc40008011606 */
[----:B------:R-:W-:Y:S01]  /*2df0*/  USHF.R.U32.HI UR17, URZ, UR17, UR8 ;  /* 0x00000011ff117299 */ /* 0x000fe20008011608 */
[----:B------:R-:W-:Y:S01]  /*2e00*/  UMOV UR6, UR11 ;  /* 0x0000000b00067c82 */ /* 0x000fe20008000000 */
[----:B------:R-:W-:Y:S02]  /*2e10*/  USEL UR4, UR48, UR4, !UP0 ;  /* 0x0000000430047287 */ /* 0x000fe4000c000000 */
[----:B------:R-:W-:Y:S02]  /*2e20*/  @UP3 USHF.R.U32.HI UR12, URZ, UR15, UR6 ;  /* 0x0000000fff0c3299 */ /* 0x000fe40008011606 */
[----:B------:R-:W-:Y:S02]  /*2e30*/  UIMAD UR6, UR39, UR5, URZ ;  /* 0x00000005270672a4 */ /* 0x000fe4000f8e02ff */
[----:B------:R-:W-:Y:S02]  /*2e40*/  USEL UR5, UR50, UR17, !UP2 ;  /* 0x0000001132057287 */ /* 0x000fe4000d000000 */
[----:B------:R-:W-:-:S02]  /*2e50*/  UIMAD UR8, UR39, UR12, URZ ;  /* 0x0000000c270872a4 */ /* 0x000fc4000f8e02ff */
[----:B------:R-:W-:Y:S02]  /*2e60*/  UISETP.GE.AND UP0, UPT, UR4, UR6, UPT ;  /* 0x000000060400728c */ /* 0x000fe4000bf06270 */
[----:B------:R-:W-:Y:S02]  /*2e70*/  UIMAD.WIDE.U32 UR6, UR4, UR14, URZ ;  /* 0x0000000e040672a5 */ /* 0x000fe4000f8e00ff */
[----:B------:R-:W-:Y:S02]  /*2e80*/  UISETP.GE.OR UP0, UPT, UR5, UR8, UP0 ;  /* 0x000000080500728c */ /* 0x000fe40008706670 */
[----:B------:R-:W-:Y:S02]  /*2e90*/  UIMAD.WIDE.U32 UR8, UR5, UR14, URZ ;  /* 0x0000000e050872a5 */ /* 0x000fe4000f8e00ff */
[----:B------:R-:W-:Y:S01]  /*2ea0*/  UIADD3 UR10, UPT, UPT, -UR4, URZ, URZ ;  /* 0x000000ff040a7290 */ /* 0x000fe2000fffe1ff */
[----:B------:R-:W-:Y:S02]  /*2eb0*/  UMOV UR6, UR7 ;  /* 0x0000000700067c82 */ /* 0x000fe40008000000 */
[----:B------:R-:W-:-:S02]  /*2ec0*/  USHF.R.U32.HI UR6, URZ, UR15, UR6 ;  /* 0x0000000fff067299 */ /* 0x000fc40008011606 */
[----:B------:R-:W-:Y:S02]  /*2ed0*/  UIMAD UR10, UR18, UR10, UR48 ;  /* 0x0000000a120a72a4 */ /* 0x000fe4000f8e0230 */
[----:B------:R-:W-:Y:S01]  /*2ee0*/  USEL UR6, UR4, UR6, !UP3 ;  /* 0x0000000604067287 */ /* 0x000fe2000d800000 */
[----:B------:R-:W-:Y:S01]  /*2ef0*/  @!UP0 UMOV UR7, UR9 ;  /* 0x0000000900078c82 */ /* 0x000fe20008000000 */
[----:B------:R-:W-:Y:S02]  /*2f00*/  UIADD3 UR9, UPT, UPT, -UR5, URZ, URZ ;  /* 0x000000ff05097290 */ /* 0x000fe4000fffe1ff */
[----:B------:R-:W-:Y:S02]  /*2f10*/  @!UP0 USHF.R.U32.HI UR7, URZ, UR15, UR7 ;  /* 0x0000000fff078299 */ /* 0x000fe40008011607 */
[----:B------:R-:W-:Y:S02]  /*2f20*/  UIADD3 UR8, UPT, UPT, -UR6, URZ, URZ ;  /* 0x000000ff06087290 */ /* 0x000fe4000fffe1ff */
[----:B------:R-:W-:-:S02]  /*2f30*/  @!UP0 USEL UR7, UR5, UR7, !UP3 ;  /* 0x0000000705078287 */ /* 0x000fc4000d800000 */
[----:B------:R-:W-:Y:S02]  /*2f40*/  UIMAD UR8, UR39, UR8, UR4 ;  /* 0x00000008270872a4 */ /* 0x000fe4000f8e0204 */
[----:B------:R-:W-:Y:S02]  /*2f50*/  @!UP0 UIADD3 UR6, UPT, UPT, UR6, -UR7, URZ ;  /* 0x8000000706068290 */ /* 0x000fe4000fffe0ff */
[----:B------:R-:W-:Y:S02]  /*2f60*/  @!UP0 UIMAD UR7, UR8, UR12, UR7 ;  /* 0x0000000c080782a4 */ /* 0x000fe4000f8e0207 */
[----:B------:R-:W-:Y:S02]  /*2f70*/  @!UP0 UIMAD UR4, UR39, UR6, UR5 ;  /* 0x00000006270482a4 */ /* 0x000fe4000f8e0205 */
[----:B------:R-:W-:Y:S02]  /*2f80*/  UIMAD UR6, UR13, UR9, UR50 ;  /* 0x000000090d0672a4 */ /* 0x000fe4000f8e0232 */
[----:B------:R-:W-:Y:S01]  /*2f90*/  UIMAD UR48, UR4, UR18, UR10 ;  /* 0x00000012043072a4 */ /* 0x000fe2000f8e020a */
[----:B------:R-:W-:-:S02]  /*2fa0*/  @!UP0 UMOV UR5, UR7 ;  /* 0x0000000700058c82 */ /* 0x000fc40008000000 */
[----:B------:R-:W-:-:S12]  /*2fb0*/  UIMAD UR50, UR5, UR13, UR6 ;  /* 0x0000000d053272a4 */ /* 0x000fd8000f8e0206 */
.L_x_38:
[----:B------:R-:W1:Y:S02]  /*2fc0*/  LDCU UR4, c[0x0][0xc30] ;  /* 0x00018600ff0477ac */ /* 0x000e640008000800 */
[----:B-1----:R-:W-:-:S09]  /*2fd0*/  UISETP.NE.AND UP0, UPT, UR4, 0x1, UPT ;  /* 0x000000010400788c */ /* 0x002fd2000bf05270 */
[----:B------:R-:W-:Y:S05]  /*2fe0*/  BRA.U UP0, `(.L_x_39) ;  /* 0x0000000100447547 */ /* 0x000fea000b800000 */
[----:B------:R-:W1:Y:S01]  /*2ff0*/  LDCU.128 UR8, c[0x0][0xc10] ;  /* 0x00018200ff0877ac */ /* 0x000e620008000c00 */
[----:B------:R-:W2:Y:S01]  /*3000*/  LDCU UR12, c[0x0][0xc0c] ;  /* 0x00018180ff0c77ac */ /* 0x000ea20008000800 */
[----:B------:R-:W3:Y:S01]  /*3010*/  LDCU UR13, c[0x0][0xc20] ;  /* 0x00018400ff0d77ac */ /* 0x000ee20008000800 */
[----:B-1----:R-:W-:Y:S02]  /*3020*/  UIMAD.WIDE.U32 UR6, UR50, UR8, URZ ;  /* 0x00000008320672a5 */ /* 0x002fe4000f8e00ff */
[----:B------:R-:W-:Y:S02]  /*3030*/  UIMAD.WIDE.U32 UR4, UR48, UR11, URZ ;  /* 0x0000000b300472a5 */ /* 0x000fe4000f8e00ff */
[----:B--2---:R-:W-:Y:S02]  /*3040*/  UISETP.NE.AND UP2, UPT, UR12, 0x1, UPT ;  /* 0x000000010c00788c */ /* 0x004fe4000bf45270 */
[----:B------:R-:W-:Y:S01]  /*3050*/  UISETP.NE.AND UP0, UPT, UR10, 0x1, UPT ;  /* 0x000000010a00788c */ /* 0x000fe2000bf05270 */
[----:B------:R-:W-:-:S02]  /*3060*/  UMOV UR6, UR7 ;  /* 0x0000000700067c82 */ /* 0x000fc40008000000 */
[----:B------:R-:W-:Y:S01]  /*3070*/  UMOV UR4, UR5 ;  /* 0x0000000500047c82 */ /* 0x000fe20008000000 */
[----:B------:R-:W-:Y:S02]  /*3080*/  USHF.R.U32.HI UR6, URZ, UR9, UR6 ;  /* 0x00000009ff067299 */ /* 0x000fe40008011606 */
[----:B---3--:R-:W-:Y:S02]  /*3090*/  USHF.R.U32.HI UR4, URZ, UR13, UR4 ;  /* 0x0000000dff047299 */ /* 0x008fe40008011604 */
[----:B------:R-:W-:Y:S02]  /*30a0*/  USEL UR5, UR50, UR6, !UP2 ;  /* 0x0000000632057287 */ /* 0x000fe4000d000000 */
[----:B------:R-:W-:-:S04]  /*30b0*/  USEL UR4, UR48, UR4, !UP0 ;  /* 0x0000000430047287 */ /* 0x000fc8000c000000 */
[----:B------:R-:W-:Y:S02]  /*30c0*/  UIADD3 UR6, UPT, UPT, UR5, -UR4, URZ ;  /* 0x8000000405067290 */ /* 0x000fe4000fffe0ff */
[----:B------:R-:W-:Y:S02]  /*30d0*/  UIADD3 UR4, UPT, UPT, -UR5, UR4, URZ ;  /* 0x0000000405047290 */ /* 0x000fe4000fffe1ff */
[----:B------:R-:W-:Y:S02]  /*30e0*/  UIMAD UR48, UR6, UR10, UR48 ;  /* 0x0000000a063072a4 */ /* 0x000fe4000f8e0230 */
[----:B------:R-:W-:-:S12]  /*30f0*/  UIMAD UR50, UR4, UR12, UR50 ;  /* 0x0000000c043272a4 */ /* 0x000fd8000f8e0232 */
.L_x_39:
[----:B------:R-:W-:Y:S01]  /*3100*/  R2UR UR4, R147 ;  /* 0x00000000930472ca */ /* 0x000fe200000e0000 */
[----:B------:R-:W-:Y:S01]  /*3110*/  UIADD3 UR49, UPT, UPT, UR50, UR63, URZ ;  /* 0x0000003f32317290 */ /* 0x000fe2000fffe0ff */
[----:B------:R-:W-:Y:S01]  /*3120*/  PLOP3.LUT P1, PT, PT, PT, PT, 0x80, 0x8 ;  /* 0x000000000008781c */ /* 0x000fe20003f2f070 */
[----:B------:R-:W-:Y:S01]  /*3130*/  UMOV UR36, UR42 ;  /* 0x0000002a00247c82 */ /* 0x000fe20008000000 */
[----:B------:R-:W-:-:S09]  /*3140*/  LOP3.LUT R2, R2, 0x1, RZ, 0x3c, !PT ;  /* 0x0000000102027812 */ /* 0x000fd200078e3cff */
[----:B------:R-:W-:Y:S01]  /*3150*/  UIADD3 UR51, UPT, UPT, UR48, UR4, URZ ;  /* 0x0000000430337290 */ /* 0x000fe2000fffe0ff */
[----:B------:R-:W-:Y:S11]  /*3160*/  BRA.U UP1, `(.L_x_40) ;  /* 0xffffffe901a87547 */ /* 0x000ff6000b83ffff */
[----:B------:R-:W-:Y:S01]  /*3170*/  UIADD3 UR30, UPT, UPT, UR30, 0x148, URZ ;  /* 0x000001481e1e7890 */ /* 0x000fe2000fffe0ff */
[----:B------:R-:W-:-:S03]  /*3180*/  MOV R2, UR27 ;  /* 0x0000001b00027c02 */ /* 0x000fc60008000f00 */
[----:B------:R-:W-:Y:S01]  /*3190*/  ULEA UR4, UR31, UR30, 0x3 ;  /* 0x0000001e1f047291 */ /* 0x000fe2000f8e18ff */
[----:B------:R-:W-:-:S08]  /*31a0*/  SHF.L.U32 R2, R2, 0x1f, RZ ;  /* 0x0000001f02027819 */ /* 0x000fd000000006ff */
[----:B------:R-:W1:Y:S02]  /*31b0*/  SYNCS.PHASECHK.TRANS64.TRYWAIT P0, [UR4], R2 ;  /* 0x00000002ff0075a7 */ /* 0x000e640008001104 */
[----:B-1----:R-:W-:Y:S05]  /*31c0*/  @!P0 BRA `(.L_x_41) ;  /* 0x0000006400048947 */ /* 0x002fea0003800000 */
.L_x_149:
[----:B------:R-:W-:-:S04]  /*31d0*/  UIADD3 UR4, UPT, UPT, UR31, 0x1, URZ ;  /* 0x000000011f047890 */ /* 0x000fc8000fffe0ff */
[----:B------:R-:W-:-:S04]  /*31e0*/  UISETP.NE.AND UP0, UPT, UR4, 0x29, UPT ;  /* 0x000000290400788c */ /* 0x000fc8000bf05270 */
[----:B------:R-:W-:Y:S02]  /*31f0*/  USEL UR5, URZ, 0x1, UP0 ;  /* 0x00000001ff057887 */ /* 0x000fe40008000000 */
[----:B------:R-:W-:Y:S02]  /*3200*/  USEL UR4, UR4, URZ, UP0 ;  /* 0x000000ff04047287 */ /* 0x000fe40008000000 */
[----:B------:R-:W-:Y:S02]  /*3210*/  ULOP3.LUT UR6, UR27, UR5, URZ, 0x3c, !UPT ;  /* 0x000000051b067292 */ /* 0x000fe4000f8e3cff */
[----:B------:R-:W-:-:S04]  /*3220*/  ULEA UR5, UR4, UR30, 0x3 ;  /* 0x0000001e04057291 */ /* 0x000fc8000f8e18ff */
[----:B-1----:R-:W-:-:S04]  /*3230*/  MOV R2, UR6 ;  /* 0x0000000600027c02 */ /* 0x002fc80008000f00 */
[----:B------:R-:W-:-:S04]  /*3240*/  SHF.L.U32 R2, R2, 0x1f, RZ ;  /* 0x0000001f02027819 */ /* 0x000fc800000006ff */
[----:B------:R-:W1:Y:S02]  /*3250*/  SYNCS.PHASECHK.TRANS64.TRYWAIT P0, [UR5], R2 ;  /* 0x00000002ff0075a7 */ /* 0x000e640008001105 */
[----:B-1----:R-:W-:Y:S05]  /*3260*/  @!P0 BRA `(.L_x_42) ;  /* 0x0000006000f48947 */ /* 0x002fea0003800000 */
.L_x_151:
        /* <DEDUP_REMOVED lines=10> */
.L_x_153:
        /* <DEDUP_REMOVED lines=10> */
.L_x_155:
        /* <DEDUP_REMOVED lines=10> */
.L_x_157:
        /* <DEDUP_REMOVED lines=10> */
.L_x_159:
        /* <DEDUP_REMOVED lines=10> */
.L_x_161:
        /* <DEDUP_REMOVED lines=10> */
.L_x_163:
        /* <DEDUP_REMOVED lines=10> */
.L_x_165:
        /* <DEDUP_REMOVED lines=10> */
.L_x_167:
        /* <DEDUP_REMOVED lines=10> */
.L_x_169:
        /* <DEDUP_REMOVED lines=10> */
.L_x_171:
        /* <DEDUP_REMOVED lines=10> */
.L_x_173:
        /* <DEDUP_REMOVED lines=10> */
.L_x_175:
        /* <DEDUP_REMOVED lines=10> */
.L_x_177:
        /* <DEDUP_REMOVED lines=10> */
.L_x_179:
        /* <DEDUP_REMOVED lines=10> */
.L_x_181:
        /* <DEDUP_REMOVED lines=10> */
.L_x_183:
        /* <DEDUP_REMOVED lines=10> */
.L_x_185:
        /* <DEDUP_REMOVED lines=10> */
.L_x_187:
        /* <DEDUP_REMOVED lines=10> */
.L_x_189:
        /* <DEDUP_REMOVED lines=10> */
.L_x_191:
        /* <DEDUP_REMOVED lines=10> */
.L_x_193:
        /* <DEDUP_REMOVED lines=10> */
.L_x_195:
        /* <DEDUP_REMOVED lines=10> */
.L_x_197:
        /* <DEDUP_REMOVED lines=10> */
.L_x_199:
        /* <DEDUP_REMOVED lines=10> */
.L_x_201:
        /* <DEDUP_REMOVED lines=10> */
.L_x_203:
        /* <DEDUP_REMOVED lines=10> */
.L_x_205:
        /* <DEDUP_REMOVED lines=10> */
.L_x_207:
        /* <DEDUP_REMOVED lines=10> */
.L_x_209:
        /* <DEDUP_REMOVED lines=10> */
.L_x_211:
        /* <DEDUP_REMOVED lines=10> */
.L_x_213:
        /* <DEDUP_REMOVED lines=10> */
.L_x_215:
        /* <DEDUP_REMOVED lines=10> */
.L_x_217:
        /* <DEDUP_REMOVED lines=10> */
.L_x_219:
        /* <DEDUP_REMOVED lines=10> */
.L_x_221:
        /* <DEDUP_REMOVED lines=10> */
.L_x_223:
        /* <DEDUP_REMOVED lines=10> */
.L_x_225:
        /* <DEDUP_REMOVED lines=10> */
.L_x_227:
[----:B------:R-:W-:-:S04]  /*4a30*/  UIADD3 UR4, UPT, UPT, UR4, 0x1, URZ ;  /* 0x0000000104047890 */ /* 0x000fc8000fffe0ff */
[----:B------:R-:W-:-:S04]  /*4a40*/  UISETP.NE.AND UP0, UPT, UR4, 0x29, UPT ;  /* 0x000000290400788c */ /* 0x000fc8000bf05270 */
[----:B------:R-:W-:Y:S02]  /*4a50*/  USEL UR5, URZ, 0x1, UP0 ;  /* 0x00000001ff057887 */ /* 0x000fe40008000000 */
[----:B------:R-:W-:Y:S02]  /*4a60*/  USEL UR4, UR4, URZ, UP0 ;  /* 0x000000ff04047287 */ /* 0x000fe40008000000 */
[----:B------:R-:W-:Y:S02]  /*4a70*/  ULOP3.LUT UR5, UR6, UR5, URZ, 0x3c, !UPT ;  /* 0x0000000506057292 */ /* 0x000fe4000f8e3cff */
[----:B------:R-:W-:-:S04]  /*4a80*/  ULEA UR4, UR4, UR30, 0x3 ;  /* 0x0000001e04047291 */ /* 0x000fc8000f8e18ff */
[----:B-1----:R-:W-:Y:S02]  /*4a90*/  IMAD.U32 R2, RZ, RZ, UR5 ;  /* 0x00000005ff027e24 */ /* 0x002fe4000f8e00ff */
[----:B------:R-:W-:-:S03]  /*4aa0*/  MOV R0, UR4 ;  /* 0x0000000400007c02 */ /* 0x000fc60008000f00 */
[----:B------:R-:W-:-:S07]  /*4ab0*/  SHF.L.U32 R2, R2, 0x1f, RZ ;  /* 0x0000001f02027819 */ /* 0x000fce00000006ff */
.L_x_81:
[----:B-1----:R1:W2:Y:S02]  /*4ac0*/  SYNCS.PHASECHK.TRANS64.TRYWAIT P0, [R0+URZ], R2 ;  /* 0x00000002000075a7 */ /* 0x0022a400080011ff */
[----:B--2---:R-:W-:Y:S05]  /*4ad0*/  @!P0 NANOSLEEP.SYNCS 0x989680 ;  /* 0x009896800000895d */ /* 0x004fea0003900000 */
[----:B------:R-:W2:Y:S02]  /*4ae0*/  @!P0 SYNCS.PHASECHK.TRANS64 P0, [R0+URZ], R2 ;  /* 0x00000002000085a7 */ /* 0x000ea400080010ff */
[----:B--2---:R-:W-:Y:S05]  /*4af0*/  @P0 EXIT ;  /* 0x000000000000094d */ /* 0x004fea0003800000 */
[----:B------:R-:W-:Y:S05]  /*4b00*/  BRA `(.L_x_81) ;  /* 0xfffffffc00ec7947 */ /* 0x000fea000383ffff */
.L_x_22:
[----:B------:R-:W2:Y:S02]  /*4b10*/  S2UR UR4, SR_CgaCtaId ;  /* 0x00000000000479c3 */ /* 0x000ea40000008800 */
[----:B--2---:R-:W-:-:S04]  /*4b20*/  UISETP.NE.AND UP0, UPT, UR4, URZ, UPT ;  /* 0x000000ff0400728c */ /* 0x004fc8000bf05270 */
[----:B------:R-:W-:-:S09]  /*4b30*/  UISETP.NE.OR UP0, UPT, UR18, 0x1, UP0 ;  /* 0x000000011200788c */ /* 0x000fd20008705670 */
[----:B------:R-:W-:Y:S05]  /*4b40*/  BRA.U UP0, `(.L_x_82) ;  /* 0x0000000100b47547 */ /* 0x000fea000b800000 */
[----:B------:R-:W2:Y:S01]  /*4b50*/  S2UR UR5, SR_CgaCtaId ;  /* 0x00000000000579c3 */ /* 0x000ea20000008800 */
[----:B------:R-:W-:Y:S01]  /*4b60*/  UMOV UR4, 0x400 ;  /* 0x0000040000047882 */ /* 0x000fe20000000000 */
[----:B------:R-:W-:Y:S01]  /*4b70*/  HFMA2 R2, -RZ, RZ, 0, 5.9604644775390625e-08 ;  /* 0x00000001ff027431 */ /* 0x000fe200000001ff */
[----:B------:R-:W-:Y:S01]  /*4b80*/  ISETP.GE.U32.AND P0, PT, R3, 0x2, PT ;  /* 0x000000020300780c */ /* 0x000fe20003f06070 */
[----:B------:R-:W-:Y:S01]  /*4b90*/  IMAD.MOV.U32 R8, RZ, RZ, RZ ;  /* 0x000000ffff087224 */ /* 0x000fe200078e00ff */
[----:B--2---:R-:W-:-:S04]  /*4ba0*/  ULEA UR4, UR5, UR4, 0x18 ;  /* 0x0000000405047291 */ /* 0x004fc8000f8ec0ff */
[----:B------:R-:W-:Y:S02]  /*4bb0*/  UIADD3 UR5, UPT, UPT, UR4, 0x2b8, URZ ;  /* 0x000002b804057890 */ /* 0x000fe4000fffe0ff */
[----:B------:R-:W-:Y:S02]  /*4bc0*/  UIADD3 UR8, UPT, UPT, UR4, 0x2b0, URZ ;  /* 0x000002b004087890 */ /* 0x000fe4000fffe0ff */
[----:B------:R-:W-:-:S12]  /*4bd0*/  UPRMT UR5, URZ, 0x654, UR5 ;  /* 0x00000654ff057896 */ /* 0x000fd80008000005 */
.L_x_85:
[----:B------:R-:W-:Y:S01]  /*4be0*/  SHF.L.U32 R6, R2, 0x1f, RZ ;  /* 0x0000001f02067819 */ /* 0x000fe200000006ff */
[----:B------:R-:W-:Y:S02]  /*4bf0*/  IMAD.U32 R4, RZ, RZ, UR8 ;  /* 0x00000008ff047e24 */ /* 0x000fe4000f8e00ff */
[----:B------:R-:W-:Y:S01]  /*4c00*/  @!P0 IMAD.MOV.U32 R5, RZ, RZ, 0x10 ;  /* 0x00000010ff058424 */ /* 0x000fe200078e00ff */
[----:B------:R-:W2:Y:S02]  /*4c10*/  SYNCS.PHASECHK.TRANS64.TRYWAIT P1, [UR4+0x2b8], R6 ;  /* 0x0002b806ff0075a7 */ /* 0x000ea40008021104 */
[----:B------:R-:W-:-:S04]  /*4c20*/  PRMT R4, R3, 0x654, R4 ;  /* 0x0000065403047816 */ /* 0x000fc80000000004 */
[----:B------:R-:W-:Y:S01]  /*4c30*/  SEL R0, R4, R0, !P0 ;  /* 0x0000000004007207 */ /* 0x000fe20004000000 */
[----:B--2---:R-:W-:Y:S06]  /*4c40*/  @!P1 BRA `(.L_x_83) ;  /* 0x0000005800249947 */ /* 0x004fec0003800000 */
.L_x_229:
[----:B------:R-:W-:Y:S01]  /*4c50*/  UIADD3 UR6, UPT, UPT, UR4, 0x2f0, URZ ;  /* 0x000002f004067890 */ /* 0x000fe2000fffe0ff */
[----:B------:R3:W-:Y:S01]  /*4c60*/  @!P0 SYNCS.ARRIVE.TRANS64.RED RZ, [R0+URZ], R5 ;  /* 0x0000000500ff89a7 */ /* 0x0007e200080004ff */
[----:B------:R-:W-:Y:S01]  /*4c70*/  UIADD3 UR7, UPT, UPT, UR4, 0x2b0, URZ ;  /* 0x000002b004077890 */ /* 0x000fe2000fffe0ff */
[----:B------:R-:W-:-:S08]  /*4c80*/  LOP3.LUT R2, R2, 0x1, RZ, 0x3c, !PT ;  /* 0x0000000102027812 */ /* 0x000fd000078e3cff */
[----:B------:R-:W-:Y:S06]  /*4c90*/  UGETNEXTWORKID.BROADCAST [UR6], [UR7] ;  /* 0x00000000060073ca */ /* 0x000fec0008000100 */
[----:B---3--:R-:W-:-:S04]  /*4ca0*/  SHF.L.U32 R5, R8, 0x1f, RZ ;  /* 0x0000001f08057819 */ /* 0x008fc800000006ff */
[----:B------:R-:W3:Y:S02]  /*4cb0*/  SYNCS.PHASECHK.TRANS64.TRYWAIT P1, [UR4+0x2b0], R5 ;  /* 0x0002b005ff0075a7 */ /* 0x000ee40008021104 */
[----:B---3--:R-:W-:Y:S05]  /*4cc0*/  @!P1 BRA `(.L_x_84) ;  /* 0x00000058001c9947 */ /* 0x008fea0003800000 */
.L_x_231:
[----:B--2---:R-:W2:Y:S01]  /*4cd0*/  LDS.128 R4, [UR4+0x2f0] ;  /* 0x0002f004ff047984 */ /* 0x004ea20008000c00 */
[----:B------:R-:W-:Y:S01]  /*4ce0*/  LOP3.LUT R8, R8, 0x1, RZ, 0x3c, !PT ;  /* 0x0000000108087812 */ /* 0x000fe200078e3cff */
[----:B------:R-:W-:Y:S01]  /*4cf0*/  @!PT LDS RZ, [RZ] ;  /* 0x00000000fffff984 */ /* 0x000fe20000000800 */
[----:B------:R-:W-:Y:S01]  /*4d00*/  @!PT LDS RZ, [RZ] ;  /* 0x00000000fffff984 */ /* 0x000fe20000000800 */
[----:B------:R-:W-:Y:S01]  /*4d10*/  @!PT LDS RZ, [RZ] ;  /* 0x00000000fffff984 */ /* 0x000fe20000000800 */
[----:B------:R-:W-:Y:S01]  /*4d20*/  @!PT LDS RZ, [RZ] ;  /* 0x00000000fffff984 */ /* 0x000fe20000000800 */
[----:B------:R3:W-:Y:S06]  /*4d30*/  MEMBAR.ALL.CTA ;  /* 0x0000000000007992 */ /* 0x0007ec0000008000 */
[----:B---3--:R-:W3:Y:S02]  /*4d40*/  FENCE.VIEW.ASYNC.S ;  /* 0x00000000000073c6 */ /* 0x008ee40000000000 */
[----:B---3--:R-:W-:Y:S01]  /*4d50*/  SYNCS.ARRIVE.TRANS64.RED.A1T0 RZ, [UR5], RZ ;  /* 0x000000ffffff79a7 */ /* 0x008fe20008100405 */
[----:B--2---:R-:W-:-:S13]  /*4d60*/  LOP3.LUT P1, RZ, R6, 0x1, RZ, 0xc0, !PT ;  /* 0x0000000106ff7812 */ /* 0x004fda000782c0ff */
[----:B------:R-:W-:Y:S05]  /*4d70*/  @P1 BRA `(.L_x_85) ;  /* 0xfffffffc00981947 */ /* 0x000fea000383ffff */
[----:B------:R-:W-:-:S04]  /*4d80*/  SHF.L.U32 R0, R2, 0x1f, RZ ;  /* 0x0000001f02007819 */ /* 0x000fc800000006ff */
[----:B------:R-:W2:Y:S02]  /*4d90*/  SYNCS.PHASECHK.TRANS64 P0, [UR4+0x2b8], R0 ;  /* 0x0002b800ff0075a7 */ /* 0x000ea40008001004 */
[----:B-12---:R-:W-:Y:S05]  /*4da0*/  @P0 EXIT ;  /* 0x000000000000094d */ /* 0x006fea0003800000 */
[----:B------:R-:W-:-:S07]  /*4db0*/  MOV R0, UR4 ;  /* 0x0000000400007c02 */ /* 0x000fce0008000f00 */
.L_x_86:
[----:B-1----:R-:W-:-:S04]  /*4dc0*/  SHF.L.U32 R3, R2, 0x1f, RZ ;  /* 0x0000001f02037819 */ /* 0x002fc800000006ff */
[----:B------:R1:W2:Y:S03]  /*4dd0*/  SYNCS.PHASECHK.TRANS64.TRYWAIT P0, [R0+URZ+0x2b8], R3 ;  /* 0x0002b803000075a7 */ /* 0x0002a600080011ff */
[----:B--2---:R-:W-:Y:S05]  /*4de0*/  @!P0 NANOSLEEP.SYNCS 0x989680 ;  /* 0x009896800000895d */ /* 0x004fea0003900000 */
[----:B------:R-:W2:Y:S02]  /*4df0*/  @!P0 SYNCS.PHASECHK.TRANS64 P0, [R0+URZ+0x2b8], R3 ;  /* 0x0002b803000085a7 */ /* 0x000ea400080010ff */
[----:B--2---:R-:W-:Y:S05]  /*4e00*/  @P0 EXIT ;  /* 0x000000000000094d */ /* 0x004fea0003800000 */
[----:B------:R-:W-:Y:S05]  /*4e10*/  BRA `(.L_x_86) ;  /* 0xfffffffc00e87947 */ /* 0x000fea000383ffff */
.L_x_82:
[----:B------:R-:W-:Y:S05]  /*4e20*/  BRA.U UP4, `(.L_x_87) ;  /* 0x0000001104387547 */ /* 0x000fea000b800000 */
[----:B------:R-:W2:Y:S01]  /*4e30*/  S2UR UR4, SR_CgaCtaId ;  /* 0x00000000000479c3 */ /* 0x000ea20000008800 */
[----:B------:R-:W-:Y:S01]  /*4e40*/  UMOV UR5, 0x40 ;  /* 0x0000004000057882 */ /* 0x000fe20000000000 */
[----:B------:R-:W-:Y:S01]  /*4e50*/  NOP ;  /* 0x0000000000007918 */ /* 0x000fe20000000000 */
[----:B------:R-:W-:Y:S01]  /*4e60*/  UMOV UR6, 0x400 ;  /* 0x0000040000067882 */ /* 0x000fe20000000000 */
[----:B--2---:R-:W-:Y:S02]  /*4e70*/  ULEA UR5, UR4, UR5, 0x18 ;  /* 0x0000000504057291 */ /* 0x004fe4000f8ec0ff */
[----:B------:R-:W-:-:S07]  /*4e80*/  ULEA UR6, UR4, UR6, 0x18 ;  /* 0x0000000604067291 */ /* 0x000fce000f8ec0ff */
[----:B------:R-:W2:Y:S02]  /*4e90*/  LDS.U8 R3, [UR5+0x1c] ;  /* 0x00001c05ff037984 */ /* 0x000ea40008000000 */
[----:B--2---:R-:W-:-:S13]  /*4ea0*/  ISETP.NE.AND P0, PT, R3, RZ, PT ;  /* 0x000000ff0300720c */ /* 0x004fda0003f05270 */
[----:B------:R-:W-:Y:S05]  /*4eb0*/  @P0 BRA `(.L_x_88) ;  /* 0x0000000400080947 */ /* 0x000fea0003800000 */
[----:B------:R-:W-:Y:S02]  /*4ec0*/  UISETP.NE.U32.AND UP1, UPT, UR26, 0x1, UPT ;  /* 0x000000011a00788c */ /* 0x000fe4000bf25070 */
[----:B------:R-:W-:-:S07]  /*4ed0*/  UIADD3 UR7, UPT, UPT, UR5, 0x8, URZ ;  /* 0x0000000805077890 */ /* 0x000fce000fffe0ff */
[----:B------:R-:W-:Y:S05]  /*4ee0*/  BRA.U !UP1, `(.L_x_89) ;  /* 0x00000001099c7547 */ /* 0x000fea000b800000 */
[----:B------:R-:W-:Y:S01]  /*4ef0*/  ELECT P0, URZ, PT ;  /* 0x0000000000ff782f */ /* 0x000fe20003800000 */
[----:B------:R-:W-:-:S12]  /*4f00*/  BSSY B0, `(.L_x_89) ;  /* 0x0000025000007945 */ /* 0x000fd80003800000 */
[----:B------:R-:W-:Y:S05]  /*4f10*/  @!P0 BRA `(.L_x_90) ;  /* 0x00000000008c8947 */ /* 0x000fea0003800000 */
[----:B------:R-:W-:-:S05]  /*4f20*/  UMOV UR4, 0x10 ;  /* 0x0000001000047882 */ /* 0x000fca0000000000 */
[----:B------:R-:W-:Y:S04]  /*4f30*/  DEPBAR.LE SB2, 0x36 ;  /* 0x0000ad800000791a */ /* 0x000fe80000000000 */
[----:B------:R-:W2:Y:S02]  /*4f40*/  UTCATOMSWS.2CTA.FIND_AND_SET.ALIGN UP0, UR4, UR4 ;  /* 0x00000004000475e3 */ /* 0x000ea40008200800 */
[----:B--2---:R-:W-:Y:S01]  /*4f50*/  MOV R10, UR4 ;  /* 0x00000004000a7c02 */ /* 0x004fe20008000f00 */
[----:B------:R-:W-:Y:S06]  /*4f60*/  BRA.U UP0, `(.L_x_91) ;  /* 0x0000000100187547 */ /* 0x000fec000b800000 */
.L_x_92:
[----:B------:R-:W-:Y:S05]  /*4f70*/  NANOSLEEP 0x64 ;  /* 0x000000640000795d */ /* 0x000fea0003800000 */
[----:B------:R-:W-:-:S05]  /*4f80*/  UMOV UR4, 0x10 ;  /* 0x0000001000047882 */ /* 0x000fca0000000000 */
[----:B------:R-:W-:Y:S04]  /*4f90*/  DEPBAR.LE SB2, 0x36 ;  /* 0x0000ad800000791a */ /* 0x000fe80000000000 */
[----:B------:R-:W2:Y:S02]  /*4fa0*/  UTCATOMSWS.2CTA.FIND_AND_SET.ALIGN UP0, UR4, UR4 ;  /* 0x00000004000475e3 */ /* 0x000ea40008200800 */
[----:B--2---:R-:W-:Y:S01]  /*4fb0*/  MOV R10, UR4 ;  /* 0x00000004000a7c02 */ /* 0x004fe20008000f00 */
[----:B------:R-:W-:Y:S05]  /*4fc0*/  BRA.U !UP0, `(.L_x_92) ;  /* 0xfffffffd08e87547 */ /* 0x000fea000b83ffff */
.L_x_91:
[----:B------:R-:W2:Y:S01]  /*4fd0*/  LDS R6, [UR5+0x10] ;  /* 0x00001005ff067984 */ /* 0x000ea20008000800 */
[----:B------:R-:W-:Y:S01]  /*4fe0*/  IMAD.U32 R3, RZ, RZ, UR6 ;  /* 0x00000006ff037e24 */ /* 0x000fe2000f8e00ff */
[----:B------:R-:W-:-:S03]  /*4ff0*/  MOV R4, UR25 ;  /* 0x0000001900047c02 */ /* 0x000fc60008000f00 */
[----:B------:R-:W-:Y:S01]  /*5000*/  VIADD R3, R3, 0x300 ;  /* 0x0000030003037836 */ /* 0x000fe20000000000 */
[----:B--2---:R-:W-:-:S04]  /*5010*/  SHF.L.U32 R6, R6, 0x1f, RZ ;  /* 0x0000001f06067819 */ /* 0x004fc800000006ff */
[----:B------:R-:W2:Y:S02]  /*5020*/  SYNCS.PHASECHK.TRANS64.TRYWAIT P0, [UR5+0x8], R6 ;  /* 0x00000806ff0075a7 */ /* 0x000ea40008001105 */
[----:B--2---:R-:W-:Y:S05]  /*5030*/  @P0 BRA `(.L_x_93) ;  /* 0x0000000000080947 */ /* 0x004fea0003800000 */
[----:B------:R-:W2:Y:S02]  /*5040*/  SYNCS.PHASECHK.TRANS64.TRYWAIT P0, [UR5+0x8], R6 ;  /* 0x00000806ff0075a7 */ /* 0x000ea40008001105 */
[----:B--2---:R-:W-:Y:S05]  /*5050*/  @!P0 BRA `(.L_x_94) ;  /* 0x0000005400508947 */ /* 0x004fea0003800000 */
.L_x_93:
[----:B------:R-:W-:Y:S01]  /*5060*/  PRMT R4, R4, 0x654, R3 ;  /* 0x0000065404047816 */ /* 0x000fe20000000003 */
[----:B------:R-:W-:Y:S01]  /*5070*/  HFMA2 R3, -RZ, RZ, 0, 5.9604644775390625e-08 ;  /* 0x00000001ff037431 */ /* 0x000fe200000001ff */
[----:B------:R-:W-:Y:S01]  /*5080*/  UPRMT UR4, UR25, 0x654, UR7 ;  /* 0x0000065419047896 */ /* 0x000fe20008000007 */
[----:B------:R-:W-:Y:S02]  /*5090*/  IMAD.MOV.U32 R8, RZ, RZ, 0xffff ;  /* 0x0000ffffff087424 */ /* 0x000fe400078e00ff */
[----:B--2---:R-:W-:Y:S02]  /*50a0*/  IMAD.MOV.U32 R6, RZ, RZ, 0x4 ;  /* 0x00000004ff067424 */ /* 0x004fe400078e00ff */
[----:B------:R-:W-:Y:S01]  /*50b0*/  IMAD.SHL.U32 R9, R10, 0x20, RZ ;  /* 0x000000200a097824 */ /* 0x000fe200078e00ff */
[----:B------:R-:W-:Y:S02]  /*50c0*/  MOV R5, UR4 ;  /* 0x0000000400057c02 */ /* 0x000fe40008000f00 */
[-C--:B------:R-:W-:Y:S01]  /*50d0*/  SHF.L.U32 R8, R8, R10.reuse, RZ ;  /* 0x0000000a08087219 */ /* 0x080fe200000006ff */
[----:B------:R2:W-:Y:S01]  /*50e0*/  SYNCS.ARRIVE.TRANS64.RED RZ, [UR4], R6 ;  /* 0x00000006ffff79a7 */ /* 0x0005e20008000404 */
[----:B------:R-:W-:Y:S01]  /*50f0*/  SHF.L.U32 R7, R3, R10, RZ ;  /* 0x0000000a03077219 */ /* 0x000fe200000006ff */
[----:B------:R2:W-:Y:S04]  /*5100*/  STS [UR6+0x300], R9 ;  /* 0x00030009ff007988 */ /* 0x0005e80008000806 */
[----:B------:R2:W-:Y:S04]  /*5110*/  STAS [R4.64], R10 ;  /* 0x0000000a04007dbd */ /* 0x0005e8000c0008ff */
[----:B------:R2:W-:Y:S04]  /*5120*/  ATOMS.OR RZ, [UR5+0x14], R8 ;  /* 0x00001408ffff798c */ /* 0x0005e8000b000005 */
[----:B------:R2:W-:Y:S04]  /*5130*/  ATOMS.OR RZ, [UR5+0x18], R7 ;  /* 0x00001807ffff798c */ /* 0x0005e8000b000005 */
[----:B------:R2:W-:Y:S02]  /*5140*/  ATOMS.XOR RZ, [UR5+0x10], R3 ;  /* 0x00001003ffff798c */ /* 0x0005e4000b800005 */
.L_x_90:
[----:B-1----:R-:W-:Y:S05]  /*5150*/  BSYNC B0 ;  /* 0x0000000000007941 */ /* 0x002fea0003800000 */
.L_x_89:
[----:B------:R-:W-:Y:S05]  /*5160*/  BRA.U UP1, `(.L_x_95) ;  /* 0x00000001016c7547 */ /* 0x000fea000b800000 */
[----:B------:R-:W-:-:S03]  /*5170*/  UMOV UR4, 0xffffffff ;  /* 0xffffffff00047882 */ /* 0x000fc60000000000 */
[----:B------:R-:W-:Y:S05]  /*5180*/  BRA.DIV UR4, `(.L_x_96) ;  /* 0x00000056041c7947 */ /* 0x000fea000b800000 */
[----:B------:R-:W-:-:S13]  /*5190*/  ELECT P0, URZ, PT ;  /* 0x0000000000ff782f */ /* 0x000fda0003800000 */
.L_x_234:
[----:B------:R-:W-:Y:S05]  /*51a0*/  @!P0 BRA `(.L_x_95) ;  /* 0x00000000005c8947 */ /* 0x000fea0003800000 */
[----:B--2---:R-:W2:Y:S02]  /*51b0*/  LDS R4, [UR5+0x10] ;  /* 0x00001005ff047984 */ /* 0x004ea40008000800 */
[----:B--2---:R-:W-:-:S04]  /*51c0*/  SHF.L.U32 R4, R4, 0x1f, RZ ;  /* 0x0000001f04047819 */ /* 0x004fc800000006ff */
[----:B------:R-:W2:Y:S02]  /*51d0*/  SYNCS.PHASECHK.TRANS64.TRYWAIT P0, [UR5+0x8], R4 ;  /* 0x00000804ff0075a7 */ /* 0x000ea40008001105 */
[----:B--2---:R-:W-:Y:S05]  /*51e0*/  @P0 BRA `(.L_x_97) ;  /* 0x0000000000080947 */ /* 0x004fea0003800000 */
[----:B------:R-:W2:Y:S02]  /*51f0*/  SYNCS.PHASECHK.TRANS64.TRYWAIT P0, [UR5+0x8], R4 ;  /* 0x00000804ff0075a7 */ /* 0x000ea40008001105 */
[----:B--2---:R-:W-:Y:S05]  /*5200*/  @!P0 BRA `(.L_x_98) ;  /* 0x0000005400208947 */ /* 0x004fea0003800000 */
.L_x_97:
[----:B------:R-:W3:Y:S01]  /*5210*/  LDS R6, [UR6+0x300] ;  /* 0x00030006ff067984 */ /* 0x000ee20008000800 */
[----:B--2---:R-:W-:Y:S02]  /*5220*/  HFMA2 R3, -RZ, RZ, 0, 5.9604644775390625e-08 ;  /* 0x00000001ff037431 */ /* 0x004fe400000001ff */
[----:B------:R-:W-:Y:S01]  /*5230*/  IMAD.MOV.U32 R4, RZ, RZ, 0xffff ;  /* 0x0000ffffff047424 */ /* 0x000fe200078e00ff */
[----:B------:R-:W-:Y:S01]  /*5240*/  UPRMT UR4, UR25, 0x654, UR7 ;  /* 0x0000065419047896 */ /* 0x000fe20008000007 */
[----:B---3--:R-:W-:-:S03]  /*5250*/  IMAD.SHL.U32 R5, R6, 0x20, RZ ;  /* 0x0000002006057824 */ /* 0x008fc600078e00ff */
[-C--:B------:R-:W-:Y:S02]  /*5260*/  SHF.L.U32 R4, R4, R6.reuse, RZ ;  /* 0x0000000604047219 */ /* 0x080fe400000006ff */
[----:B------:R-:W-:Y:S01]  /*5270*/  SHF.L.U32 R6, R3, R6, RZ ;  /* 0x0000000603067219 */ /* 0x000fe200000006ff */
[----:B------:R3:W-:Y:S04]  /*5280*/  STS [UR6+0x300], R5 ;  /* 0x00030005ff007988 */ /* 0x0007e80008000806 */
[----:B------:R3:W-:Y:S04]  /*5290*/  ATOMS.OR RZ, [UR5+0x14], R4 ;  /* 0x00001404ffff798c */ /* 0x0007e8000b000005 */
[----:B------:R3:W-:Y:S01]  /*52a0*/  ATOMS.OR RZ, [UR5+0x18], R6 ;  /* 0x00001806ffff798c */ /* 0x0007e2000b000005 */
[----:B------:R-:W-:Y:S03]  /*52b0*/  SYNCS.ARRIVE.TRANS64.RED.A1T0 RZ, [UR4], RZ ;  /* 0x000000ffffff79a7 */ /* 0x000fe60008100404 */
[----:B------:R3:W-:Y:S01]  /*52c0*/  ATOMS.XOR RZ, [UR5+0x10], R3 ;  /* 0x00001003ffff798c */ /* 0x0007e2000b800005 */
[----:B------:R-:W-:Y:S05]  /*52d0*/  BRA `(.L_x_95) ;  /* 0x0000000000107947 */ /* 0x000fea0003800000 */
.L_x_88:
[----:B------:R-:W-:Y:S02]  /*52e0*/  MOV R3, 0xffffffff ;  /* 0xffffffff00037802 */ /* 0x000fe40000000f00 */
[----:B------:R-:W-:-:S03]  /*52f0*/  MOV R4, 0x5320 ;  /* 0x0000532000047802 */ /* 0x000fc60000000f00 */
[----:B------:R2:W-:Y:S04]  /*5300*/  STS [UR6+0x300], R3 ;  /* 0x00030003ff007988 */ /* 0x0005e80008000806 */
[----:B-12--5:R-:W-:Y:S05]  /*5310*/  CALL.REL.NOINC `($__internal_1_$__cuda_sm10x_tcgen05_guardrail_trap_phase_invalid_during_alloc) ;  /* 0x0000005800047944 */ /* 0x026fea0003c00000 */
.L_x_95:
[----:B------:R-:W-:Y:S05]  /*5320*/  WARPSYNC.ALL ;  /* 0x0000000000007948 */ /* 0x000fea0003800000 */
[----:B------:R-:W4:Y:S01]  /*5330*/  S2UR UR14, SR_CgaCtaId ;  /* 0x00000000000e79c3 */ /* 0x000f220000008800 */
[----:B------:R-:W-:Y:S01]  /*5340*/  UMOV UR4, 0x400 ;  /* 0x0000040000047882 */ /* 0x000fe20000000000 */
[----:B------:R-:W-:-:S06]  /*5350*/  NOP ;  /* 0x0000000000007918 */ /* 0x000fcc0000000000 */
[----:B------:R-:W-:Y:S06]  /*5360*/  BAR.ARV 0x6, 0xa0 ;  /* 0x0182800000007b1d */ /* 0x000fec0000002000 */
[----:B------:R-:W1:Y:S01]  /*5370*/  LDCU.64 UR6, c[0x0][0x388] ;  /* 0x00007100ff0677ac */ /* 0x000e620008000a00 */
[----:B------:R-:W-:Y:S01]  /*5380*/  LOP3.LUT R2, R2, 0xffff, RZ, 0xc0, !PT ;  /* 0x0000ffff02027812 */ /* 0x000fe200078ec0ff */
[----:B--2---:R-:W-:Y:S01]  /*5390*/  IMAD.MOV.U32 R8, RZ, RZ, 0x1 ;  /* 0x00000001ff087424 */ /* 0x004fe200078e00ff */
[----:B------:R-:W-:Y:S01]  /*53a0*/  LOP3.LUT R0, R0, 0xffff, RZ, 0xc0, !PT ;  /* 0x0000ffff00007812 */ /* 0x000fe200078ec0ff */
[----:B------:R-:W2:Y:S01]  /*53b0*/  LDCU.64 UR8, c[0x0][0x390] ;  /* 0x00007200ff0877ac */ /* 0x000ea20008000a00 */
[----:B------:R-:W-:Y:S01]  /*53c0*/  R2UR UR15, R2 ;  /* 0x00000000020f72ca */ /* 0x000fe200000e0000 */
[----:B------:R-:W-:Y:S01]  /*53d0*/  IMAD.MOV.U32 R2, RZ, RZ, RZ ;  /* 0x000000ffff027224 */ /* 0x000fe200078e00ff */
[----:B------:R-:W-:Y:S01]  /*53e0*/  R2UR UR23, R0 ;  /* 0x00000000001772ca */ /* 0x000fe200000e0000 */
[----:B------:R-:W-:Y:S01]  /*53f0*/  IMAD.MOV.U32 R0, RZ, RZ, RZ ;  /* 0x000000ffff007224 */ /* 0x000fe200078e00ff */
[----:B------:R-:W-:-:S02]  /*5400*/  UISETP.NE.AND UP3, UPT, UR26, URZ, UPT ;  /* 0x000000ff1a00728c */ /* 0x000fc4000bf65270 */
[----:B----4-:R-:W-:Y:S01]  /*5410*/  ULEA UR14, UR14, UR4, 0x18 ;  /* 0x000000040e0e7291 */ /* 0x010fe2000f8ec0ff */
[----:B------:R-:W-:Y:S01]  /*5420*/  UMOV UR18, URZ ;  /* 0x000000ff00127c82 */ /* 0x000fe20008000000 */
[----:B------:R-:W-:Y:S02]  /*5430*/  UMOV UR13, URZ ;  /* 0x000000ff000d7c82 */ /* 0x000fe40008000000 */
[----:B------:R-:W-:Y:S01]  /*5440*/  UIADD3 UR22, UPT, UPT, UR14, 0x2b8, URZ ;  /* 0x000002b80e167890 */ /* 0x000fe2000fffe0ff */
[----:B------:R-:W-:Y:S01]  /*5450*/  UMOV UR20, 0x0 ;  /* 0x0000000000147882 */ /* 0x000fe20000000000 */
[----:B-1----:R-:W-:-:S03]  /*5460*/  UIADD3 UR4, UPT, UPT, UR6, 0x1f, URZ ;  /* 0x0000001f06047890 */ /* 0x002fc6000fffe0ff */
[----:B---3--:R-:W1:Y:S01]  /*5470*/  LDS R3, [UR14+0x300] ;  /* 0x0003000eff037984 */ /* 0x008e620008000800 */
[----:B------:R-:W-:Y:S02]  /*5480*/  UPRMT UR22, URZ, 0x654, UR22 ;  /* 0x00000654ff167896 */ /* 0x000fe40008000016 */
[----:B------:R-:W-:Y:S01]  /*5490*/  USHF.R.S32.HI UR5, URZ, 0x1f, UR4 ;  /* 0x0000001fff057899 */ /* 0x000fe20008011404 */
[----:B------:R-:W-:-:S03]  /*54a0*/  UMOV UR21, 0x10110010 ;  /* 0x1011001000157882 */ /* 0x000fc60000000000 */
[----:B------:R-:W-:Y:S02]  /*54b0*/  ULEA.HI UR4, UR5, UR4, URZ, 0x5 ;  /* 0x0000000405047291 */ /* 0x000fe4000f8f28ff */
[----:B------:R-:W-:Y:S02]  /*54c0*/  UIADD3 UR5, UPT, UPT, UR14, 0x2d600, URZ ;  /* 0x0002d6000e057890 */ /* 0x000fe4000fffe0ff */
[----:B------:R-:W-:Y:S02]  /*54d0*/  USHF.R.S32.HI UR4, URZ, 0x5, UR4 ;  /* 0x00000005ff047899 */ /* 0x000fe40008011404 */
[----:B------:R-:W-:Y:S02]  /*54e0*/  USHF.R.U32.HI UR5, URZ, 0x4, UR5 ;  /* 0x00000004ff057899 */ /* 0x000fe40008011605 */
[----:B------:R-:W-:Y:S02]  /*54f0*/  UIMAD UR4, UR4, UR7, URZ ;  /* 0x00000007040472a4 */ /* 0x000fe4000f8e02ff */
[----:B------:R-:W-:-:S02]  /*5500*/  ULOP3.LUT UR17, UR5, 0x3fff, URZ, 0xc0, !UPT ;  /* 0x00003fff05117892 */ /* 0x000fc4000f8ec0ff */
[----:B--2---:R-:W-:-:S04]  /*5510*/  UIMAD UR4, UR4, UR8, URZ ;  /* 0x00000008040472a4 */ /* 0x004fc8000f8e02ff */
[----:B------:R-:W-:Y:S02]  /*5520*/  UIMAD UR6, UR4, UR9, URZ ;  /* 0x00000009040672a4 */ /* 0x000fe4000f8e02ff */
[----:B------:R-:W-:Y:S02]  /*5530*/  UIADD3 UR4, UPT, UPT, UR14, 0x4600, URZ ;  /* 0x000046000e047890 */ /* 0x000fe4000fffe0ff */
[----:B------:R-:W-:Y:S02]  /*5540*/  UIADD3 UR24, UPT, UPT, UR6, -0x1, URZ ;  /* 0xffffffff06187890 */ /* 0x000fe4000fffe0ff */
[----:B------:R-:W-:Y:S02]  /*5550*/  USHF.R.U32.HI UR4, URZ, 0x4, UR4 ;  /* 0x00000004ff047899 */ /* 0x000fe40008011604 */
[----:B------:R-:W-:Y:S02]  /*5560*/  UISETP.GE.AND UP4, UPT, UR6, 0x1, UPT ;  /* 0x000000010600788c */ /* 0x000fe4000bf86270 */
[----:B------:R-:W-:-:S04]  /*5570*/  ULOP3.LUT UR4, UR4, 0x3fff, URZ, 0xc0, !UPT ;  /* 0x00003fff04047892 */ /* 0x000fc8000f8ec0ff */
[----:B------:R-:W-:Y:S01]  /*5580*/  ULOP3.LUT UR16, UR4, 0x10000, URZ, 0xfc, !UPT ;  /* 0x0001000004107892 */ /* 0x000fe2000f8efcff */
[C---:B-1----:R-:W-:Y:S01]  /*5590*/  VIADD R5, R3.reuse, 0x40 ;  /* 0x0000004003057836 */ /* 0x042fe20000000000 */
[----:B------:R-:W-:-:S04]  /*55a0*/  LOP3.LUT R4, R3, 0xffff, RZ, 0xc0, !PT ;  /* 0x0000ffff03047812 */ /* 0x000fc800078ec0ff */
[----:B------:R-:W-:-:S05]  /*55b0*/  LOP3.LUT R5, R5, 0xffff, RZ, 0xc0, !PT ;  /* 0x0000ffff05057812 */ /* 0x000fca00078ec0ff */
[----:B------:R1:W-:Y:S02]  /*55c0*/  STL.64 [R1], R4 ;  /* 0x0000000401007387 */ /* 0x0003e40000100a00 */
.L_x_107:
[----:B-1----:R-:W-:-:S04]  /*55d0*/  SHF.L.U32 R5, R2, 0x1f, RZ ;  /* 0x0000001f02057819 */ /* 0x002fc800000006ff */
[----:B------:R-:W1:Y:S02]  /*55e0*/  SYNCS.PHASECHK.TRANS64.TRYWAIT P0, [UR14+0x2b0], R5 ;  /* 0x0002b005ff0075a7 */ /* 0x000e64000800110e */
[----:B-1--4-:R-:W-:Y:S05]  /*55f0*/  @!P0 BRA `(.L_x_99) ;  /* 0x00000050003c8947 */ /* 0x012fea0003800000 */
.L_x_236:
[----:B-1----:R-:W1:Y:S01]  /*5600*/  LDS.128 R4, [UR14+0x2f0] ;  /* 0x0002f00eff047984 */ /* 0x002e620008000c00 */
[----:B------:R-:W-:Y:S01]  /*5610*/  ULEA UR19, UR18, UR14, 0x3 ;  /* 0x0000000e12137291 */ /* 0x000fe2000f8e18ff */
[----:B------:R-:W-:Y:S01]  /*5620*/  @!PT LDS RZ, [RZ] ;  /* 0x00000000fffff984 */ /* 0x000fe20000000800 */
[----:B------:R-:W-:Y:S01]  /*5630*/  @!PT LDS RZ, [RZ] ;  /* 0x00000000fffff984 */ /* 0x000fe20000000800 */
[----:B------:R-:W-:Y:S01]  /*5640*/  @!PT LDS RZ, [RZ] ;  /* 0x00000000fffff984 */ /* 0x000fe20000000800 */
[----:B------:R-:W-:Y:S01]  /*5650*/  @!PT LDS RZ, [RZ] ;  /* 0x00000000fffff984 */ /* 0x000fe20000000800 */
[----:B------:R2:W-:Y:S06]  /*5660*/  MEMBAR.ALL.CTA ;  /* 0x0000000000007992 */ /* 0x0005ec0000008000 */
[----:B--2---:R-:W2:Y:S02]  /*5670*/  FENCE.VIEW.ASYNC.S ;  /* 0x00000000000073c6 */ /* 0x004ea40000000000 */
[----:B--2---:R-:W-:Y:S01]  /*5680*/  SYNCS.ARRIVE.TRANS64.RED.A1T0 RZ, [UR22], RZ ;  /* 0x000000ffffff79a7 */ /* 0x004fe20008100416 */
[----:B-1----:R-:W-:Y:S01]  /*5690*/  LOP3.LUT P2, RZ, R6, 0x1, RZ, 0xc0, !PT ;  /* 0x0000000106ff7812 */ /* 0x002fe2000784c0ff */
[----:B------:R-:W-:-:S12]  /*56a0*/  BRA.U UP3, `(.L_x_100) ;  /* 0x00000001030c7547 */ /* 0x000fd8000b800000 */
[----:B------:R-:W-:-:S04]  /*56b0*/  SHF.L.U32 R5, R8, 0x1f, RZ ;  /* 0x0000001f08057819 */ /* 0x000fc800000006ff */
[----:B------:R-:W1:Y:S02]  /*56c0*/  SYNCS.PHASECHK.TRANS64.TRYWAIT P0, [UR19+0x2d0], R5 ;  /* 0x0002d005ff0075a7 */ /* 0x000e640008001113 */
[----:B-1----:R-:W-:Y:S05]  /*56d0*/  @!P0 BRA `(.L_x_101) ;  /* 0x00000050001c8947 */ /* 0x002fea0003800000 */
.L_x_100:
[----:B------:R-:W-:Y:S05]  /*56e0*/  BRA.U UP3, `(.L_x_102) ;  /* 0x0000000103b07547 */ /* 0x000fea000b800000 */
[----:B------:R-:W-:Y:S05]  /*56f0*/  BRA.U !UP4, `(.L_x_103) ;  /* 0x000000010ca07547 */ /* 0x000fea000b800000 */
[----:B------:R-:W-:Y:S01]  /*5700*/  ULEA UR4, UR18, UR43, 0x2 ;  /* 0x0000002b12047291 */ /* 0x000fe2000f8e10ff */
[----:B-1----:R-:W-:-:S08]  /*5710*/  SHF.L.U32 R4, R0, 0x1f, RZ ;  /* 0x0000001f00047819 */ /* 0x002fd000000006ff */
[----:B------:R-:W5:Y:S01]  /*5720*/  LDL R5, [UR4] ;  /* 0x00000004ff057983 */ /* 0x000f620008100800 */
[----:B------:R-:W-:Y:S02]  /*5730*/  ULEA UR4, UR13, UR14, 0x3 ;  /* 0x0000000e0d047291 */ /* 0x000fe4000f8e18ff */
[----:B------:R-:W-:Y:S01]  /*5740*/  UPLOP3.LUT UP2, UPT, UPT, UPT, UPT, 0x40, 0x4 ;  /* 0x000000000004789c */ /* 0x000fe20003f4e870 */
[----:B------:R-:W-:-:S06]  /*5750*/  UMOV UR10, UR24 ;  /* 0x00000018000a7c82 */ /* 0x000fcc0008000000 */
[----:B------:R1:W2:Y:S01]  /*5760*/  SYNCS.PHASECHK.TRANS64.TRYWAIT P1, [UR4], R4 ;  /* 0x00000004ff0075a7 */ /* 0x0002a20008021104 */
[----:B------:R-:W-:-:S05]  /*5770*/  UMOV UR4, UR13 ;  /* 0x0000000d00047c82 */ /* 0x000fca0008000000 */
.L_x_106:
[----:B------:R-:W-:Y:S01]  /*5780*/  ULEA UR11, UR4, UR14, 0x3 ;  /* 0x0000000e040b7291 */ /* 0x000fe2000f8e18ff */
[----:B--234-:R-:W-:Y:S11]  /*5790*/  @P1 BRA `(.L_x_104) ;  /* 0x00000000000c1947 */ /* 0x01cff60003800000 */
[----:B------:R-:W-:Y:S04]  /*57a0*/  SHF.L.U32 R6, R0, 0x1f, RZ ;  /* 0x0000001f00067819 */ /* 0x000fe800000006ff */
[----:B------:R-:W2:Y:S02]  /*57b0*/  SYNCS.PHASECHK.TRANS64.TRYWAIT P0, [UR11], R6 ;  /* 0x00000006ff0075a7 */ /* 0x000ea4000800110b */
[----:B--2---:R-:W-:Y:S05]  /*57c0*/  @!P0 BRA `(.L_x_105) ;  /* 0x0000004c00f88947 */ /* 0x004fea0003800000 */
.L_x_104:
[----:B------:R-:W-:Y:S01]  /*57d0*/  UISETP.NE.AND UP0, UPT, UR10, URZ, UPT ;  /* 0x000000ff0a00728c */ /* 0x000fe2000bf05270 */
[----:B------:R-:W-:Y:S01]  /*57e0*/  PLOP3.LUT P1, PT, PT, PT, PT, 0x80, 0x8 ;  /* 0x000000000008781c */ /* 0x000fe20003f2f070 */
[----:B------:R-:W-:Y:S02]  /*57f0*/  UIADD3 UR5, UPT, UPT, UR4, 0x1, URZ ;  /* 0x0000000104057890 */ /* 0x000fe4000fffe0ff */
[----:B------:R-:W-:Y:S02]  /*5800*/  ULEA UR8, UR4, UR17, 0x6 ;  /* 0x0000001104087291 */ /* 0x000fe4000f8e30ff */
[----:B------:R-:W-:Y:S01]  /*5810*/  UISETP.NE.AND UP1, UPT, UR5, 0x29, UPT ;  /* 0x000000290500788c */ /* 0x000fe2000bf25270 */
[----:B------:R-:W-:Y:S01]  /*5820*/  PLOP3.LUT P0, PT, PT, PT, UP0, 0x80, 0x8 ;  /* 0x000000000008781c */ /* 0x000fe20003f0f008 */
[----:B------:R-:W-:Y:S01]  /*5830*/  UMOV UR9, 0xc0004010 ;  /* 0xc000401000097882 */ /* 0x000fe20000000000 */
[----:B------:R-:W-:Y:S01]  /*5840*/  UMOV UR7, 0xc0004010 ;  /* 0xc000401000077882 */ /* 0x000fe20000000000 */
[----:B------:R-:W-:Y:S02]  /*5850*/  USEL UR6, URZ, 0x1, UP1 ;  /* 0x00000001ff067887 */ /* 0x000fe40008800000 */
[----:B------:R-:W-:Y:S04]  /*5860*/  USEL UR13, UR5, URZ, UP1 ;  /* 0x000000ff050d7287 */ /* 0x000fe80008800000 */
[----:B------:R-:W-:Y:S01]  /*5870*/  @UP0 ULEA UR5, UR13, UR14, 0x3 ;  /* 0x0000000e0d050291 */ /* 0x000fe2000f8e18ff */
[----:B------:R-:W-:Y:S01]  /*5880*/  LOP3.LUT R0, R0, UR6, RZ, 0x3c, !PT ;  /* 0x0000000600007c12 */ /* 0x000fe2000f8e3cff */
[----:B------:R-:W-:Y:S02]  /*5890*/  ULEA UR6, UR4, UR16, 0x8 ;  /* 0x0000001004067291 */ /* 0x000fe4000f8e40ff */
[----:B------:R-:W-:Y:S01]  /*58a0*/  UIADD3 UR4, UPT, UPT, UR10, 0x1, URZ ;  /* 0x000000010a047890 */ /* 0x000fe2000fffe0ff */
[----:B-1----:R-:W-:Y:S01]  /*58b0*/  @P0 SHF.L.U32 R4, R0, 0x1f, RZ ;  /* 0x0000001f00040819 */ /* 0x002fe200000006ff */
[----:B------:R-:W-:Y:S02]  /*58c0*/  UIADD3 UR10, UPT, UPT, UR10, -0x1, URZ ;  /* 0xffffffff0a0a7890 */ /* 0x000fe4000fffe0ff */
[----:B------:R-:W-:Y:S01]  /*58d0*/  UISETP.GT.U32.AND UP0, UPT, UR4, 0x1, UPT ;  /* 0x000000010400788c */ /* 0x000fe2000bf04070 */
[----:B------:R3:W4:Y:S01]  /*58e0*/  @P0 SYNCS.PHASECHK.TRANS64.TRYWAIT P1, [UR5], R4 ;  /* 0x00000004ff0005a7 */ /* 0x0007220008021105 */
[----:B------:R-:W-:Y:S11]  /*58f0*/  ELECT P0, URZ, PT ;  /* 0x0000000000ff782f */ /* 0x000ff60003800000 */
[----:B------:R-:W-:Y:S02]  /*5900*/  @!UPT UIADD3 URZ, UPT, UPT, URZ, URZ, URZ ;  /* 0x000000fffffff290 */ /* 0x000fe4000fffe0ff */
[----:B-----5:R-:W-:Y:S01]  /*5910*/  @P0 R2UR.BROADCAST UR12, R5 ;  /* 0x00000000050c02ca */ /* 0x020fe200008e0000 */
[----:B------:R-:W-:Y:S01]  /*5920*/  UIADD3 UR5, UPT, UPT, UR11, 0x148, URZ ;  /* 0x000001480b057890 */ /* 0x000fe2000fffe0ff */
[----:B------:R-:W-:Y:S11]  /*5930*/  UMOV UR4, UR13 ;  /* 0x0000000d00047c82 */ /* 0x000ff60008000000 */
[----:B------:R3:W-:Y:S01]  /*5940*/  UTCQMMA.2CTA gdesc[UR6], gdesc[UR8], tmem[UR12], tmem[UR20], idesc[UR21], UP2 ;  /* 0x00ff1408060075ea */ /* 0x0007e2000920030c */
[----:B------:R-:W-:Y:S01]  /*5950*/  UPLOP3.LUT UP2, UPT, UPT, UPT, UPT, 0x80, 0x8 ;  /* 0x000000000008789c */ /* 0x000fe20003f4f070 */
[----:B------:R3:W-:Y:S01]  /*5960*/  UTCBAR.2CTA.MULTICAST [UR5], URZ, UR15 ;  /* 0x000000ff050073e9 */ /* 0x0007e2000820080f */
[----:B------:R-:W-:Y:S09]  /*5970*/  BRA.U UP0, `(.L_x_106) ;  /* 0xfffffffd00807547 */ /* 0x000ff2000b83ffff */
.L_x_103:
[----:B------:R-:W-:-:S09]  /*5980*/  UIADD3 UR4, UPT, UPT, UR19, 0x2c0, URZ ;  /* 0x000002c013047890 */ /* 0x000fd2000fffe0ff */
[----:B------:R2:W-:Y:S01]  /*5990*/  UTCBAR.2CTA.MULTICAST [UR4], URZ, UR23 ;  /* 0x000000ff040073e9 */ /* 0x0005e20008200817 */
[----:B------:R-:W-:Y:S02]  /*59a0*/  NOP ;  /* 0x0000000000007918 */ /* 0x000fe40000000000 */
.L_x_102:
[----:B--2---:R-:W-:Y:S01]  /*59b0*/  UIADD3 UR4, UPT, UPT, UR18, 0x1, URZ ;  /* 0x0000000112047890 */ /* 0x004fe2000fffe0ff */
[----:B------:R-:W-:-:S03]  /*59c0*/  LOP3.LUT R2, R2, 0x1, RZ, 0x3c, !PT ;  /* 0x0000000102027812 */ /* 0x000fc600078e3cff */
[----:B------:R-:W-:-:S04]  /*59d0*/  UISETP.NE.AND UP0, UPT, UR4, 0x2, UPT ;  /* 0x000000020400788c */ /* 0x000fc8000bf05270 */
[----:B---3--:R-:W-:Y:S02]  /*59e0*/  USEL UR5, URZ, 0x1, UP0 ;  /* 0x00000001ff057887 */ /* 0x008fe40008000000 */
[----:B------:R-:W-:-:S04]  /*59f0*/  USEL UR18, UR4, URZ, UP0 ;  /* 0x000000ff04127287 */ /* 0x000fc80008000000 */
[----:B------:R-:W-:Y:S01]  /*5a00*/  LOP3.LUT R8, R8, UR5, RZ, 0x3c, !PT ;  /* 0x0000000508087c12 */ /* 0x000fe2000f8e3cff */
[----:B------:R-:W-:Y:S07]  /*5a10*/  @P2 BRA `(.L_x_107) ;  /* 0xfffffff800ec2947 */ /* 0x000fee000383ffff */
[----:B------:R-:W2:Y:S01]  /*5a20*/  S2UR UR8, SR_CgaCtaId ;  /* 0x00000000000879c3 */ /* 0x000ea20000008800 */
[----:B------:R-:W-:Y:S01]  /*5a30*/  ELECT P0, URZ, PT ;  /* 0x0000000000ff782f */ /* 0x000fe20003800000 */
[----:B------:R-:W-:Y:S01]  /*5a40*/  HFMA2 R0, -RZ, RZ, 0, 5.9604644775390625e-08 ;  /* 0x00000001ff007431 */ /* 0x000fe200000001ff */
[----:B------:R-:W-:-:S05]  /*5a50*/  UMOV UR4, 0x40 ;  /* 0x0000004000047882 */ /* 0x000fca0000000000 */
[----:B------:R-:W-:Y:S01]  /*5a60*/  UVIRTCOUNT.DEALLOC.SMPOOL 0x80 ;  /* 0x000000800000784c */ /* 0x000fe20000000000 */
[----:B------:R-:W-:Y:S02]  /*5a70*/  UISETP.NE.AND UP0, UPT, UR26, URZ, UPT ;  /* 0x000000ff1a00728c */ /* 0x000fe4000bf05270 */
[----:B--2---:R-:W-:-:S09]  /*5a80*/  ULEA UR8, UR8, UR4, 0x18 ;  /* 0x0000000408087291 */ /* 0x004fd2000f8ec0ff */
[----:B------:R2:W-:Y:S01]  /*5a90*/  @P0 STS.U8 [UR8+0x1c], R0 ;  /* 0x00001c00ff000988 */ /* 0x0005e20008000008 */
[----:B------:R-:W-:Y:S05]  /*5aa0*/  BRA.U UP0, `(.L_x_108) ;  /* 0x0000000100587547 */ /* 0x000fea000b800000 */
[----:B------:R-:W-:Y:S01]  /*5ab0*/  UIADD3 UR5, UPT, UPT, UR14, 0x2d0, URZ ;  /* 0x000002d00e057890 */ /* 0x000fe2000fffe0ff */
[----:B------:R-:W-:-:S03]  /*5ac0*/  SHF.L.U32 R2, R8, 0x1f, RZ ;  /* 0x0000001f08027819 */ /* 0x000fc600000006ff */
[----:B------:R-:W-:-:S09]  /*5ad0*/  ULEA UR4, UR18, UR5, 0x3 ;  /* 0x0000000512047291 */ /* 0x000fd2000f8e18ff */
[----:B------:R-:W3:Y:S02]  /*5ae0*/  SYNCS.PHASECHK.TRANS64.TRYWAIT P0, [UR4], R2 ;  /* 0x00000002ff0075a7 */ /* 0x000ee40008001104 */
[----:B---3--:R-:W-:Y:S05]  /*5af0*/  @!P0 BRA `(.L_x_109) ;  /* 0x0000004c00448947 */ /* 0x008fea0003800000 */
.L_x_240:
[----:B------:R-:W-:-:S04]  /*5b00*/  UIADD3 UR18, UPT, UPT, UR18, 0x1, URZ ;  /* 0x0000000112127890 */ /* 0x000fc8000fffe0ff */
[----:B------:R-:W-:-:S04]  /*5b10*/  UISETP.NE.AND UP1, UPT, UR18, 0x2, UPT ;  /* 0x000000021200788c */ /* 0x000fc8000bf25270 */
[----:B------:R-:W-:Y:S02]  /*5b20*/  USEL UR6, URZ, 0x1, UP1 ;  /* 0x00000001ff067887 */ /* 0x000fe40008800000 */
[----:B------:R-:W-:-:S04]  /*5b30*/  USEL UR4, UR18, URZ, UP1 ;  /* 0x000000ff12047287 */ /* 0x000fc80008800000 */
[----:B------:R-:W-:Y:S01]  /*5b40*/  ULEA UR4, UR4, UR5, 0x3 ;  /* 0x0000000504047291 */ /* 0x000fe2000f8e18ff */
[----:B--2---:R-:W-:-:S04]  /*5b50*/  LOP3.LUT R2, R8, UR6, RZ, 0x3c, !PT ;  /* 0x0000000608027c12 */ /* 0x004fc8000f8e3cff */
[----:B------:R-:W-:Y:S01]  /*5b60*/  SHF.L.U32 R2, R2, 0x1f, RZ ;  /* 0x0000001f02027819 */ /* 0x000fe200000006ff */
[----:B------:R-:W-:-:S04]  /*5b70*/  IMAD.U32 R0, RZ, RZ, UR4 ;  /* 0x00000004ff007e24 */ /* 0x000fc8000f8e00ff */
[----:B------:R2:W3:Y:S03]  /*5b80*/  SYNCS.PHASECHK.TRANS64.TRYWAIT P0, [R0+URZ], R2 ;  /* 0x00000002000075a7 */ /* 0x0004e600080011ff */
[----:B---3--:R-:W-:Y:S05]  /*5b90*/  @!P0 NANOSLEEP.SYNCS 0x989680 ;  /* 0x009896800000895d */ /* 0x008fea0003900000 */
[----:B------:R-:W3:Y:S02]  /*5ba0*/  @!P0 SYNCS.PHASECHK.TRANS64 P0, [R0+URZ], R2 ;  /* 0x00000002000085a7 */ /* 0x000ee400080010ff */
[----:B---3--:R-:W-:Y:S05]  /*5bb0*/  @P0 BRA `(.L_x_110) ;  /* 0x0000000000200947 */ /* 0x008fea0003800000 */
.L_x_111:
[----:B---3--:R3:W1:Y:S02]  /*5bc0*/  SYNCS.PHASECHK.TRANS64.TRYWAIT P0, [R0+URZ], R2 ;  /* 0x00000002000075a7 */ /* 0x00866400080011ff */
[----:B-1----:R-:W-:Y:S05]  /*5bd0*/  @!P0 NANOSLEEP.SYNCS 0x989680 ;  /* 0x009896800000895d */ /* 0x002fea0003900000 */
[----:B------:R-:W1:Y:S02]  /*5be0*/  @!P0 SYNCS.PHASECHK.TRANS64 P0, [R0+URZ], R2 ;  /* 0x00000002000085a7 */ /* 0x000e6400080010ff */
[----:B-1----:R-:W-:Y:S05]  /*5bf0*/  @!P0 BRA `(.L_x_111) ;  /* 0xfffffffc00f08947 */ /* 0x002fea000383ffff */
[----:B------:R-:W-:Y:S05]  /*5c00*/  BRA `(.L_x_110) ;  /* 0x00000000000c7947 */ /* 0x000fea0003800000 */
.L_x_108:
[----:B------:R-:W-:-:S04]  /*5c10*/  UIADD3 UR4, UPT, UPT, UR14, 0x2e0, URZ ;  /* 0x000002e00e047890 */ /* 0x000fc8000fffe0ff */
[----:B------:R-:W-:-:S09]  /*5c20*/  UPRMT UR4, UR25, 0x654, UR4 ;  /* 0x0000065419047896 */ /* 0x000fd20008000004 */
[----:B------:R-:W-:Y:S03]  /*5c30*/  SYNCS.ARRIVE.TRANS64.RED.A1T0 RZ, [UR4], RZ ;  /* 0x000000ffffff79a7 */ /* 0x000fe60008100404 */
.L_x_110:
[----:B--23--:R-:W-:Y:S01]  /*5c40*/  SHF.L.U32 R2, RZ, 0x1f, RZ ;  /* 0x0000001fff027819 */ /* 0x00cfe200000006ff */
[----:B------:R-:W-:Y:S01]  /*5c50*/  UIADD3 UR4, UPT, UPT, UR14, 0x2e0, URZ ;  /* 0x000002e00e047890 */ /* 0x000fe2000fffe0ff */
[----:B------:R-:W-:Y:S02]  /*5c60*/  PLOP3.LUT P0, PT, PT, PT, UP0, 0x80, 0x8 ;  /* 0x000000000008781c */ /* 0x000fe40003f0f008 */
[----:B----4-:R-:W2:Y:S02]  /*5c70*/  SYNCS.PHASECHK.TRANS64.TRYWAIT P1, [UR14+0x2e0], R2 ;  /* 0x0002e002ff0075a7 */ /* 0x010ea4000802110e */
[----:B--2---:R-:W-:Y:S09]  /*5c80*/  @!P1 BRA `(.L_x_112) ;  /* 0x0000004800f89947 */ /* 0x004ff20003800000 */
.L_x_242:
[----:B------:R-:W-:Y:S01]  /*5c90*/  @!UP0 UPRMT UR4, UR25, 0x654, UR4 ;  /* 0x0000065419048896 */ /* 0x000fe20008000004 */
[----:B------:R-:W-:Y:S01]  /*5ca0*/  LOP3.LUT R3, R3, 0xffff, RZ, 0xc0, !PT ;  /* 0x0000ffff03037812 */ /* 0x000fe200078ec0ff */
[----:B--2---:R-:W-:-:S03]  /*5cb0*/  IMAD.MOV.U32 R2, RZ, RZ, 0xffff ;  /* 0x0000ffffff027424 */ /* 0x004fc600078e00ff */
[----:B------:R-:W-:-:S04]  /*5cc0*/  SHF.R.U32.HI R3, RZ, 0x5, R3 ;  /* 0x00000005ff037819 */ /* 0x000fc80000011603 */
[----:B------:R-:W-:Y:S01]  /*5cd0*/  @!P0 SYNCS.ARRIVE.TRANS64.RED.A1T0 RZ, [UR4], RZ ;  /* 0x000000ffffff89a7 */ /* 0x000fe20008100404 */
[----:B------:R-:W-:Y:S01]  /*5ce0*/  NOP ;  /* 0x0000000000007918 */ /* 0x000fe20000000000 */
[----:B------:R-:W2:Y:S01]  /*5cf0*/  LDS R0, [UR8+0x14] ;  /* 0x00001408ff007984 */ /* 0x000ea20008000800 */
[----:B------:R-:W-:-:S04]  /*5d00*/  SHF.L.U32 R2, R2, R3, RZ ;  /* 0x0000000302027219 */ /* 0x000fc800000006ff */
[----:B--2---:R-:W-:-:S04]  /*5d10*/  LOP3.LUT R0, R0, R2, RZ, 0xc0, !PT ;  /* 0x0000000200007212 */ /* 0x004fc800078ec0ff */
[----:B------:R-:W-:Y:S01]  /*5d20*/  ISETP.NE.AND P0, PT, R0, R2, PT ;  /* 0x000000020000720c */ /* 0x000fe20003f05270 */
[----:B------:R-:W-:-:S05]  /*5d30*/  IMAD.MOV.U32 R0, RZ, RZ, 0x1 ;  /* 0x00000001ff007424 */ /* 0x000fca00078e00ff */
[----:B------:R-:W-:-:S07]  /*5d40*/  SHF.L.U32 R0, R0, R3, RZ ;  /* 0x0000000300007219 */ /* 0x000fce00000006ff */
[----:B------:R-:W-:Y:S05]  /*5d50*/  @P0 BRA `(.L_x_113) ;  /* 0x00000000005c0947 */ /* 0x000fea0003800000 */
[----:B------:R-:W2:Y:S02]  /*5d60*/  LDS R3, [UR8+0x18] ;  /* 0x00001808ff037984 */ /* 0x000ea40008000800 */
[----:B--2---:R-:W-:-:S04]  /*5d70*/  LOP3.LUT R3, R3, R0, RZ, 0xc0, !PT ;  /* 0x0000000003037212 */ /* 0x004fc800078ec0ff */
[----:B------:R-:W-:-:S13]  /*5d80*/  ISETP.NE.AND P0, PT, R3, R0, PT ;  /* 0x000000000300720c */ /* 0x000fda0003f05270 */
[----:B------:R-:W-:Y:S05]  /*5d90*/  @P0 BRA `(.L_x_114) ;  /* 0x0000000000400947 */ /* 0x000fea0003800000 */
[----:B------:R-:W-:Y:S01]  /*5da0*/  R2UR UR4, R2 ;  /* 0x00000000020472ca */ /* 0x000fe200000e0000 */
[----:B------:R-:W2:Y:S01]  /*5db0*/  S2R R3, SR_LANEID ;  /* 0x0000000000037919 */ /* 0x000ea20000000000 */
[----:B------:R-:W-:-:S04]  /*5dc0*/  LOP3.LUT R0, RZ, R0, RZ, 0x33, !PT ;  /* 0x00000000ff007212 */ /* 0x000fc800078e33ff */
[----:B------:R-:W3:Y:S07]  /*5dd0*/  REDUX UR6, R0 ;  /* 0x00000000000673c4 */ /* 0x000eee0000000000 */
[----:B------:R-:W-:-:S03]  /*5de0*/  ULOP3.LUT UR5, URZ, UR4, URZ, 0x33, !UPT ;  /* 0x00000004ff057292 */ /* 0x000fc6000f8e33ff */
[----:B------:R-:W-:Y:S02]  /*5df0*/  VOTEU.ANY UR4, UPT, PT ;  /* 0x0000000000047886 */ /* 0x000fe400038e0100 */
[----:B------:R-:W-:Y:S01]  /*5e00*/  UFLO.U32 UR4, UR4 ;  /* 0x00000004000472bd */ /* 0x000fe200080e0000 */
[----:B------:R-:W-:-:S04]  /*5e10*/  IMAD.U32 R2, RZ, RZ, UR5 ;  /* 0x00000005ff027e24 */ /* 0x000fc8000f8e00ff */
[----:B------:R-:W4:Y:S02]  /*5e20*/  REDUX UR7, R2 ;  /* 0x00000000020773c4 */ /* 0x000f240000000000 */
[----:B------:R1:W-:Y:S01]  /*5e30*/  UTCATOMSWS.AND URZ, UR5 ;  /* 0x0000000500ff79e3 */ /* 0x0003e20008000000 */
[----:B---3--:R-:W-:Y:S01]  /*5e40*/  IMAD.U32 R0, RZ, RZ, UR6 ;  /* 0x00000006ff007e24 */ /* 0x008fe2000f8e00ff */
[----:B--2---:R-:W-:Y:S01]  /*5e50*/  ISETP.EQ.U32.AND P0, PT, R3, UR4, PT ;  /* 0x0000000403007c0c */ /* 0x004fe2000bf02070 */
[----:B----4-:R-:W-:-:S12]  /*5e60*/  IMAD.U32 R2, RZ, RZ, UR7 ;  /* 0x00000007ff027e24 */ /* 0x010fd8000f8e00ff */
[----:B------:R1:W-:Y:S04]  /*5e70*/  @P0 ATOMS.AND RZ, [UR8+0x14], R2 ;  /* 0x00001402ffff098c */ /* 0x0003e8000a800008 */
[----:B------:R1:W-:Y:S01]  /*5e80*/  @P0 ATOMS.AND RZ, [UR8+0x18], R0 ;  /* 0x00001800ffff098c */ /* 0x0003e2000a800008 */
[----:B------:R-:W-:Y:S05]  /*5e90*/  BRA `(.L_x_115) ;  /* 0x0000000000147947 */ /* 0x000fea0003800000 */
.L_x_114:
[----:B------:R-:W-:Y:S02]  /*5ea0*/  MOV R2, 0x5ec0 ;  /* 0x00005ec000027802 */ /* 0x000fe40000000f00 */
[----:B-1---5:R-:W-:Y:S05]  /*5eb0*/  CALL.REL.NOINC `($__internal_0_$__cuda_sm10x_tcgen05_guardrail_trap_col_being_dealloced_not_returned_by_alloc) ;  /* 0x0000004c00107944 */ /* 0x022fea0003c00000 */
[----:B------:R-:W-:Y:S05]  /*5ec0*/  BRA `(.L_x_115) ;  /* 0x0000000000087947 */ /* 0x000fea0003800000 */
.L_x_113:
[----:B------:R-:W-:Y:S02]  /*5ed0*/  MOV R2, 0x5ef0 ;  /* 0x00005ef000027802 */ /* 0x000fe40000000f00 */
[----:B-1---5:R-:W-:Y:S05]  /*5ee0*/  CALL.REL.NOINC `($__internal_2_$__cuda_sm10x_tcgen05_guardrail_trap_unallocated_columns_being_dealloced) ;  /* 0x0000004c001c7944 */ /* 0x022fea0003c00000 */
.L_x_115:
[----:B------:R-:W-:Y:S01]  /*5ef0*/  NOP ;  /* 0x0000000000007918 */ /* 0x000fe20000000000 */
[----:B-1----:R-:W-:Y:S05]  /*5f00*/  EXIT ;  /* 0x000000000000794d */ /* 0x002fea0003800000 */
.L_x_87:
[----:B------:R-:W-:-:S09]  /*5f10*/  UISETP.NE.OR UP0, UPT, UR18, 0x3, !UP3 ;  /* 0x000000031200788c */ /* 0x000fd2000df05670 */
[----:B------:R-:W-:Y:S05]  /*5f20*/  BRA.U UP0, `(.L_x_116) ;  /* 0x0000000d007c7547 */ /* 0x000fea000b800000 */
[----:B------:R-:W2:Y:S01]  /*5f30*/  LDCU.64 UR4, c[0x0][0x988] ;  /* 0x00013100ff0477ac */ /* 0x000ea20008000a00 */
[----:B------:R-:W3:Y:S01]  /*5f40*/  S2UR UR10, SR_CgaCtaId ;  /* 0x00000000000a79c3 */ /* 0x000ee20000008800 */
[----:B------:R-:W-:Y:S01]  /*5f50*/  HFMA2 R10, -RZ, RZ, 0, 5.9604644775390625e-08 ;  /* 0x00000001ff0a7431 */ /* 0x000fe200000001ff */
[----:B------:R-:W-:Y:S01]  /*5f60*/  MOV R9, RZ ;  /* 0x000000ff00097202 */ /* 0x000fe20000000f00 */
[----:B------:R-:W4:Y:S01]  /*5f70*/  LDCU UR36, c[0x0][0x370] ;  /* 0x00006e00ff2477ac */ /* 0x000f220008000800 */
[----:B------:R-:W-:Y:S01]  /*5f80*/  HFMA2 R2, -RZ, RZ, 0, 0.0078125 ;  /* 0x00002000ff027431 */ /* 0x000fe200000001ff */
[----:B------:R-:W4:Y:S03]  /*5f90*/  LDCU.128 UR32, c[0x0][0xc10] ;  /* 0x00018200ff2077ac */ /* 0x000f260008000c00 */
[----:B------:R-:W1:Y:S01]  /*5fa0*/  LDC.64 R12, c[0x0][0x348] ;  /* 0x0000d200ff0c7b82 */ /* 0x000e620000000a00 */
[----:B------:R-:W3:Y:S01]  /*5fb0*/  LDCU UR29, c[0x0][0x374] ;  /* 0x00006e80ff1d77ac */ /* 0x000ee20008000800 */
[----:B------:R-:W3:Y:S01]  /*5fc0*/  LDCU.64 UR30, c[0x0][0x990] ;  /* 0x00013200ff1e77ac */ /* 0x000ee20008000a00 */
[----:B------:R-:W3:Y:S01]  /*5fd0*/  LDCU UR17, c[0x0][0xc0c] ;  /* 0x00018180ff1177ac */ /* 0x000ee20008000800 */
[----:B--2---:R-:W-:Y:S01]  /*5fe0*/  UISETP.NE.U32.AND UP0, UPT, UR4, URZ, UPT ;  /* 0x000000ff0400728c */ /* 0x004fe2000bf05070 */
[----:B------:R-:W2:Y:S01]  /*5ff0*/  LDCU UR43, c[0x0][0xc20] ;  /* 0x00018400ff2b77ac */ /* 0x000ea20008000800 */
[----:B------:R-:W2:Y:S01]  /*6000*/  LDCU UR4, c[0x0][0xc30] ;  /* 0x00018600ff0477ac */ /* 0x000ea20008000800 */
[----:B------:R-:W-:Y:S01]  /*6010*/  UMOV UR28, 0x400 ;  /* 0x00000400001c7882 */ /* 0x000fe20000000000 */
[----:B----4-:R-:W-:-:S02]  /*6020*/  UIMAD.WIDE.U32 UR6, UR36, UR32, URZ ;  /* 0x00000020240672a5 */ /* 0x010fc4000f8e00ff */
[----:B---3--:R-:W-:Y:S02]  /*6030*/  UIMAD.WIDE.U32 UR8, UR29, UR35, URZ ;  /* 0x000000231d0872a5 */ /* 0x008fe4000f8e00ff */
[----:B------:R-:W-:Y:S02]  /*6040*/  ULEA UR28, UR10, UR28, 0x18 ;  /* 0x0000001c0a1c7291 */ /* 0x000fe4000f8ec0ff */
[----:B------:R-:W-:Y:S02]  /*6050*/  UISETP.NE.U32.AND UP6, UPT, UR30, URZ, UPT ;  /* 0x000000ff1e00728c */ /* 0x000fe4000bfc5070 */
[----:B------:R-:W-:Y:S02]  /*6060*/  UIADD3 UR38, UPT, UPT, UR28, 0x290, URZ ;  /* 0x000002901c267890 */ /* 0x000fe4000fffe0ff */
[----:B------:R-:W-:Y:S02]  /*6070*/  UIADD3 UR37, UPT, UPT, UR28, 0x2b8, URZ ;  /* 0x000002b81c257890 */ /* 0x000fe4000fffe0ff */
[----:B------:R-:W-:-:S02]  /*6080*/  UISETP.NE.AND.EX UP5, UPT, UR5, URZ, UPT, UP0 ;  /* 0x000000ff0500728c */ /* 0x000fc4000bfa5300 */
[----:B------:R-:W-:Y:S01]  /*6090*/  UISETP.NE.AND UP0, UPT, UR39, 0x1, UPT ;  /* 0x000000012700788c */ /* 0x000fe2000bf05270 */
[----:B------:R-:W-:Y:S01]  /*60a0*/  UMOV UR41, UR7 ;  /* 0x0000000700297c82 */ /* 0x000fe20008000000 */
[----:B------:R-:W-:Y:S01]  /*60b0*/  UMOV UR40, UR9 ;  /* 0x0000000900287c82 */ /* 0x000fe20008000000 */
[----:B------:R-:W-:Y:S02]  /*60c0*/  UISETP.NE.AND UP0, UPT, UR17, 0x1, UPT ;  /* 0x000000011100788c */ /* 0x000fe4000bf05270 */
[----:B------:R-:W-:Y:S02]  /*60d0*/  UPLOP3.LUT UP1, UPT, UPT, UPT, UPT, 0x40, 0x4 ;  /* 0x000000000004789c */ /* 0x000fe40003f2e870 */
[----:B------:R-:W-:Y:S01]  /*60e0*/  UISETP.GE.AND UP3, UPT, UR39, 0x1, UPT ;  /* 0x000000012700788c */ /* 0x000fe2000bf66270 */
[----:B------:R-:W3:Y:S01]  /*60f0*/  LDCU.64 UR18, c[0x0][0xc28] ;  /* 0x00018500ff1277ac */ /* 0x000ee20008000a00 */
[----:B------:R-:W-:Y:S02]  /*6100*/  UISETP.NE.AND.EX UP6, UPT, UR31, URZ, UPT, UP6 ;  /* 0x000000ff1f00728c */ /* 0x000fe4000bfc5360 */
[----:B------:R-:W-:-:S02]  /*6110*/  UPRMT UR38, UR10, 0x654, UR38 ;  /* 0x000006540a267896 */ /* 0x000fc40008000026 */
[----:B------:R-:W-:Y:S02]  /*6120*/  UPRMT UR37, URZ, 0x654, UR37 ;  /* 0x00000654ff257896 */ /* 0x000fe40008000025 */
[----:B------:R-:W-:Y:S02]  /*6130*/  USHF.R.U32.HI UR41, URZ, UR33, UR41 ;  /* 0x00000021ff297299 */ /* 0x000fe40008011629 */
[----:B--2---:R-:W-:Y:S02]  /*6140*/  USHF.R.U32.HI UR40, URZ, UR43, UR40 ;  /* 0x0000002bff287299 */ /* 0x004fe40008011628 */
[----:B------:R-:W-:Y:S02]  /*6150*/  UISETP.NE.AND UP0, UPT, UR34, 0x1, UPT ;  /* 0x000000012200788c */ /* 0x000fe4000bf05270 */
[----:B-1----:R-:W-:-:S11]  /*6160*/  UISETP.NE.AND UP4, UPT, UR4, 0x1, UPT ;  /* 0x000000010400788c */ /* 0x002fd6000bf85270 */
.L_x_124:
[----:B------:R-:W-:Y:S04]  /*6170*/  SHF.L.U32 R3, R9, 0x1f, RZ ;  /* 0x0000001f09037819 */ /* 0x000fe800000006ff */
[----:B-1----:R-:W1:Y:S02]  /*6180*/  SYNCS.PHASECHK.TRANS64.TRYWAIT P0, [UR28+0x2b0], R3 ;  /* 0x0002b003ff0075a7 */ /* 0x002e64000800111c */
[----:B-1----:R-:W-:Y:S05]  /*6190*/  @!P0 BRA `(.L_x_117) ;  /* 0x0000004400cc8947 */ /* 0x002fea0003800000 */
.L_x_244:
[----:B------:R-:W2:Y:S01]  /*61a0*/  LDS.128 R4, [UR28+0x2f0] ;  /* 0x0002f01cff047984 */ /* 0x000ea20008000c00 */
[----:B------:R-:W-:Y:S01]  /*61b0*/  UISETP.GE.AND UP0, UPT, UR39, 0x1, UPT ;  /* 0x000000012700788c */ /* 0x000fe2000bf06270 */
[----:B------:R-:W-:Y:S01]  /*61c0*/  @!PT LDS RZ, [RZ] ;  /* 0x00000000fffff984 */ /* 0x000fe20000000800 */
[----:B------:R-:W-:Y:S01]  /*61d0*/  @!PT LDS RZ, [RZ] ;  /* 0x00000000fffff984 */ /* 0x000fe20000000800 */
[----:B------:R-:W-:Y:S01]  /*61e0*/  @!PT LDS RZ, [RZ] ;  /* 0x00000000fffff984 */ /* 0x000fe20000000800 */
[----:B------:R-:W-:Y:S01]  /*61f0*/  @!PT LDS RZ, [RZ] ;  /* 0x00000000fffff984 */ /* 0x000fe20000000800 */
[----:B------:R4:W-:Y:S06]  /*6200*/  MEMBAR.ALL.CTA ;  /* 0x0000000000007992 */ /* 0x0009ec0000008000 */
[----:B----4-:R-:W4:Y:S02]  /*6210*/  FENCE.VIEW.ASYNC.S ;  /* 0x00000000000073c6 */ /* 0x010f240000000000 */
[----:B----4-:R-:W-:Y:S01]  /*6220*/  SYNCS.ARRIVE.TRANS64.RED.A1T0 RZ, [UR37], RZ ;  /* 0x000000ffffff79a7 */ /* 0x010fe20008100425 */
[----:B--2---:R-:W-:Y:S11]  /*6230*/  LOP3.LUT P0, RZ, R6, 0x1, RZ, 0xc0, !PT ;  /* 0x0000000106ff7812 */ /* 0x004ff6000780c0ff */
[----:B------:R-:W-:Y:S02]  /*6240*/  @!UPT UIADD3 URZ, UPT, UPT, URZ, URZ, URZ ;  /* 0x000000fffffff290 */ /* 0x000fe4000fffe0ff */
[----:B------:R-:W-:Y:S01]  /*6250*/  VOTEU.ANY UP3, P0 ;  /* 0x0000000000ff7886 */ /* 0x000fe20000060100 */
[----:B------:R-:W-:Y:S11]  /*6260*/  PLOP3.LUT P1, PT, PT, PT, UP3, 0x80, 0x8 ;  /* 0x000000000008781c */ /* 0x000ff60003f2f038 */
[----:B------:R-:W-:Y:S02]  /*6270*/  @!UPT UIADD3 URZ, UPT, UPT, URZ, URZ, URZ ;  /* 0x000000fffffff290 */ /* 0x000fe4000fffe0ff */
[----:B-1----:R-:W-:Y:S02]  /*6280*/  @P1 MOV R3, R4 ;  /* 0x0000000400031202 */ /* 0x002fe40000000f00 */
[----:B------:R-:W-:Y:S02]  /*6290*/  @P1 LOP3.LUT R0, R5, 0xffff, RZ, 0xc0, !PT ;  /* 0x0000ffff05001812 */ /* 0x000fe400078ec0ff */
[----:B------:R-:W-:Y:S02]  /*62a0*/  @P1 R2UR UR5, R3 ;  /* 0x00000000030512ca */ /* 0x000fe400000e0000 */
[----:B------:R-:W-:Y:S11]  /*62b0*/  @P1 R2UR UR4, R0 ;  /* 0x00000000000412ca */ /* 0x000ff600000e0000 */
[----:B------:R-:W-:Y:S02]  /*62c0*/  @UP3 UMOV UR16, UR5 ;  /* 0x0000000500103c82 */ /* 0x000fe40008000000 */
[----:B------:R-:W-:Y:S01]  /*62d0*/  @UP3 UMOV UR15, UR4 ;  /* 0x00000004000f3c82 */ /* 0x000fe20008000000 */
[----:B------:R-:W-:Y:S05]  /*62e0*/  BRA.U !UP0, `(.L_x_118) ;  /* 0x0000000108c07547 */ /* 0x000fea000b800000 */
[----:B------:R-:W-:Y:S02]  /*62f0*/  UIMAD.WIDE.U32 UR8, UR15, UR35, URZ ;  /* 0x000000230f0872a5 */ /* 0x000fe4000f8e00ff */
[----:B------:R-:W-:Y:S02]  /*6300*/  UP2UR UR14, UPR, URZ, 0x4 ;  /* 0x00000004ff0e7883 */ /* 0x000fe40008000000 */
[----:B------:R-:W-:Y:S02]  /*6310*/  UISETP.NE.AND UP2, UPT, UR34, 0x1, UPT ;  /* 0x000000012200788c */ /* 0x000fe4000bf45270 */
[----:B------:R-:W-:Y:S02]  /*6320*/  UIMAD.WIDE.U32 UR10, UR16, UR32, URZ ;  /* 0x00000020100a72a5 */ /* 0x000fe4000f8e00ff */
[----:B------:R-:W-:Y:S02]  /*6330*/  USEL UR4, UR29, UR40, !UP2 ;  /* 0x000000281d047287 */ /* 0x000fe4000d000000 */
[----:B------:R-:W-:Y:S02]  /*6340*/  UISETP.NE.AND UP0, UPT, UR17, 0x1, UPT ;  /* 0x000000011100788c */ /* 0x000fe4000bf05270 */
[----:B------:R-:W-:Y:S02]  /*6350*/  UP2UR UR22, UPR, URZ, 0x2 ;  /* 0x00000002ff167883 */ /* 0x000fe40008000000 */
[----:B------:R-:W-:Y:S02]  /*6360*/  UISETP.NE.AND UP1, UPT, UR39, 0x1, UPT ;  /* 0x000000012700788c */ /* 0x000fe4000bf25270 */
[----:B---3--:R-:W-:Y:S02]  /*6370*/  UIMAD.WIDE.U32 UR12, UR4, UR18, URZ ;  /* 0x00000012040c72a5 */ /* 0x008fe4000f8e00ff */
[----:B------:R-:W-:Y:S01]  /*6380*/  USEL UR7, UR36, UR41, !UP0 ;  /* 0x0000002924077287 */ /* 0x000fe2000c000000 */
[----:B------:R-:W-:Y:S02]  /*6390*/  UMOV UR5, UR9 ;  /* 0x0000000900057c82 */ /* 0x000fe40008000000 */
[----:B------:R-:W-:Y:S02]  /*63a0*/  USHF.R.U32.HI UR6, URZ, UR43, UR5 ;  /* 0x0000002bff067299 */ /* 0x000fe40008011605 */
[----:B------:R-:W-:Y:S02]  /*63b0*/  UIMAD.WIDE.U32 UR20, UR7, UR18, URZ ;  /* 0x00000012071472a5 */ /* 0x000fe4000f8e00ff */
[----:B------:R-:W-:Y:S02]  /*63c0*/  USEL UR6, UR15, UR6, !UP2 ;  /* 0x000000060f067287 */ /* 0x000fe4000d000000 */
[----:B------:R-:W-:Y:S01]  /*63d0*/  UISETP.NE.AND UP2, UPT, UR14, URZ, UPT ;  /* 0x000000ff0e00728c */ /* 0x000fe2000bf45270 */
[----:B------:R-:W-:Y:S01]  /*63e0*/  UMOV UR5, UR11 ;  /* 0x0000000b00057c82 */ /* 0x000fe20008000000 */
[----:B------:R-:W-:Y:S02]  /*63f0*/  UIMAD.WIDE.U32 UR10, UR6, UR18, URZ ;  /* 0x00000012060a72a5 */ /* 0x000fe4000f8e00ff */
[----:B------:R-:W-:Y:S03]  /*6400*/  USHF.R.U32.HI UR8, URZ, UR33, UR5 ;  /* 0x00000021ff087299 */ /* 0x000fe60008011605 */
[----:B------:R-:W-:Y:S02]  /*6410*/  UMOV UR5, UR13 ;  /* 0x0000000d00057c82 */ /* 0x000fe40008000000 */
[----:B------:R-:W-:Y:S03]  /*6420*/  @UP1 USHF.R.U32.HI UR4, URZ, UR19, UR5 ;  /* 0x00000013ff041299 */ /* 0x000fe60008011605 */
[----:B------:R-:W-:Y:S01]  /*6430*/  UMOV UR5, UR21 ;  /* 0x0000001500057c82 */ /* 0x000fe20008000000 */
[----:B------:R-:W-:Y:S02]  /*6440*/  UIMAD UR4, UR39, UR4, URZ ;  /* 0x00000004270472a4 */ /* 0x000fe4000f8e02ff */
[----:B------:R-:W-:Y:S02]  /*6450*/  @UP1 USHF.R.U32.HI UR7, URZ, UR19, UR5 ;  /* 0x00000013ff071299 */ /* 0x000fe40008011605 */
[----:B------:R-:W-:Y:S02]  /*6460*/  USEL UR5, UR16, UR8, !UP0 ;  /* 0x0000000810057287 */ /* 0x000fe4000c000000 */
[----:B------:R-:W-:Y:S02]  /*6470*/  UIMAD UR8, UR39, UR7, URZ ;  /* 0x00000007270872a4 */ /* 0x000fe4000f8e02ff */
[----:B------:R-:W-:Y:S03]  /*6480*/  UISETP.GE.AND UP0, UPT, UR6, UR4, UPT ;  /* 0x000000040600728c */ /* 0x000fe6000bf06270 */
[----:B------:R-:W-:Y:S01]  /*6490*/  UMOV UR4, UR11 ;  /* 0x0000000b00047c82 */ /* 0x000fe20008000000 */
[----:B------:R-:W-:Y:S02]  /*64a0*/  UISETP.GE.OR UP0, UPT, UR5, UR8, UP0 ;  /* 0x000000080500728c */ /* 0x000fe40008706670 */
[----:B------:R-:W-:Y:S02]  /*64b0*/  USHF.R.U32.HI UR4, URZ, UR19, UR4 ;  /* 0x00000013ff047299 */ /* 0x000fe40008011604 */
[----:B------:R-:W-:Y:S02]  /*64c0*/  UIMAD.WIDE.U32 UR8, UR5, UR18, URZ ;  /* 0x00000012050872a5 */ /* 0x000fe4000f8e00ff */
[----:B------:R-:W-:Y:S04]  /*64d0*/  USEL UR10, UR6, UR4, !UP1 ;  /* 0x00000004060a7287 */ /* 0x000fe8000c800000 */
[----:B------:R-:W-:Y:S01]  /*64e0*/  UIADD3 UR11, UPT, UPT, -UR10, URZ, URZ ;  /* 0x000000ff0a0b7290 */ /* 0x000fe2000fffe1ff */
[----:B------:R-:W-:Y:S02]  /*64f0*/  @!UP0 UMOV UR4, UR9 ;  /* 0x0000000900048c82 */ /* 0x000fe40008000000 */
[----:B------:R-:W-:Y:S02]  /*6500*/  @!UP0 USHF.R.U32.HI UR4, URZ, UR19, UR4 ;  /* 0x00000013ff048299 */ /* 0x000fe40008011604 */
[----:B------:R-:W-:Y:S02]  /*6510*/  UIMAD UR8, UR39, UR11, UR6 ;  /* 0x0000000b270872a4 */ /* 0x000fe4000f8e0206 */
[----:B------:R-:W-:Y:S02]  /*6520*/  @!UP0 USEL UR4, UR5, UR4, !UP1 ;  /* 0x0000000405048287 */ /* 0x000fe4000c800000 */
[----:B------:R-:W-:Y:S02]  /*6530*/  UISETP.NE.AND UP1, UPT, UR22, URZ, UPT ;  /* 0x000000ff1600728c */ /* 0x000fe4000bf25270 */
[----:B------:R-:W-:Y:S02]  /*6540*/  @!UP0 UIMAD UR8, UR7, UR8, UR4 ;  /* 0x00000008070882a4 */ /* 0x000fe4000f8e0204 */
[----:B------:R-:W-:Y:S02]  /*6550*/  @!UP0 UIADD3 UR9, UPT, UPT, UR10, -UR4, URZ ;  /* 0x800000040a098290 */ /* 0x000fe4000fffe0ff */
[----:B------:R-:W-:Y:S02]  /*6560*/  UIADD3 UR4, UPT, UPT, -UR5, URZ, URZ ;  /* 0x000000ff05047290 */ /* 0x000fe4000fffe1ff */
[----:B------:R-:W-:Y:S02]  /*6570*/  UIADD3 UR7, UPT, UPT, -UR6, URZ, URZ ;  /* 0x000000ff06077290 */ /* 0x000fe4000fffe1ff */
[----:B------:R-:W-:Y:S02]  /*6580*/  @!UP0 UIMAD UR6, UR9, UR39, UR5 ;  /* 0x00000027090682a4 */ /* 0x000fe4000f8e0205 */
[----:B------:R-:W-:Y:S02]  /*6590*/  UIMAD UR16, UR17, UR4, UR16 ;  /* 0x00000004111072a4 */ /* 0x000fe4000f8e0210 */
[----:B------:R-:W-:Y:S01]  /*65a0*/  UIMAD UR15, UR34, UR7, UR15 ;  /* 0x00000007220f72a4 */ /* 0x000fe2000f8e020f */
[----:B------:R-:W-:Y:S02]  /*65b0*/  @!UP0 UMOV UR5, UR8 ;  /* 0x0000000800058c82 */ /* 0x000fe40008000000 */
[----:B------:R-:W-:Y:S02]  /*65c0*/  UIMAD UR16, UR5, UR17, UR16 ;  /* 0x00000011051072a4 */ /* 0x000fe4000f8e0210 */
[----:B------:R-:W-:Y:S11]  /*65d0*/  UIMAD UR15, UR6, UR34, UR15 ;  /* 0x00000022060f72a4 */ /* 0x000ff6000f8e020f */
[----:B------:R-:W-:Y:S01]  /*65e0*/  @!UPT UIADD3 URZ, UPT, UPT, URZ, URZ, URZ ;  /* 0x000000fffffff290 */ /* 0x000fe2000fffe0ff */
.L_x_118:
[----:B------:R-:W1:Y:S01]  /*65f0*/  @!UP4 LDCU.128 UR8, c[0x0][0xc10] ;  /* 0x00018200ff08c7ac */ /* 0x000e620008000c00 */
[----:B------:R-:W-:Y:S02]  /*6600*/  ISETP.NE.U32.AND P2, PT, RZ, UR30, PT ;  /* 0x0000001eff007c0c */ /* 0x000fe4000bf45070 */
[----:B------:R-:W-:Y:S02]  /*6610*/  SHF.L.U32 R3, R10, 0x1f, RZ ;  /* 0x0000001f0a037819 */ /* 0x000fe400000006ff */
[----:B------:R-:W-:Y:S01]  /*6620*/  ISETP.NE.AND.EX P2, PT, RZ, UR31, PT, P2 ;  /* 0x0000001fff007c0c */ /* 0x000fe2000bf45320 */
[----:B------:R-:W2:Y:S01]  /*6630*/  @!UP4 LDCU UR5, c[0x0][0xc0c] ;  /* 0x00018180ff05c7ac */ /* 0x000ea20008000800 */
[----:B-1----:R-:W-:Y:S07]  /*6640*/  UIMAD.WIDE.U32 UR6, UR16, UR8, URZ ;  /* 0x00000008100672a5 */ /* 0x002fee000f8e00ff */
[----:B------:R-:W-:Y:S01]  /*6650*/  @!UP4 UMOV UR4, UR7 ;  /* 0x000000070004cc82 */ /* 0x000fe20008000000 */
[----:B--2---:R-:W-:Y:S02]  /*6660*/  @!UP4 UISETP.NE.AND UP0, UPT, UR5, 0x1, UPT ;  /* 0x000000010500c88c */ /* 0x004fe4000bf05270 */
[----:B------:R-:W-:Y:S02]  /*6670*/  @!UP4 USHF.R.U32.HI UR4, URZ, UR9, UR4 ;  /* 0x00000009ff04c299 */ /* 0x000fe40008011604 */
[----:B------:R-:W-:Y:S02]  /*6680*/  UIMAD.WIDE.U32 UR6, UR15, UR11, URZ ;  /* 0x0000000b0f0672a5 */ /* 0x000fe4000f8e00ff */
[----:B------:R-:W-:Y:S02]  /*6690*/  @!UP4 USEL UR8, UR16, UR4, !UP0 ;  /* 0x000000041008c287 */ /* 0x000fe4000c000000 */
[----:B------:R-:W-:Y:S03]  /*66a0*/  @!UP4 UISETP.NE.AND UP0, UPT, UR10, 0x1, UPT ;  /* 0x000000010a00c88c */ /* 0x000fe6000bf05270 */
[----:B------:R-:W-:Y:S02]  /*66b0*/  @!UP4 UMOV UR6, UR7 ;  /* 0x000000070006cc82 */ /* 0x000fe40008000000 */
[----:B------:R-:W1:Y:S02]  /*66c0*/  @!UP4 LDCU UR4, c[0x0][0xc20] ;  /* 0x00018400ff04c7ac */ /* 0x000e640008000800 */
[----:B-1----:R-:W-:Y:S04]  /*66d0*/  @!UP4 USHF.R.U32.HI UR6, URZ, UR4, UR6 ;  /* 0x00000004ff06c299 */ /* 0x002fe80008011606 */
[----:B------:R-:W-:Y:S04]  /*66e0*/  @!UP4 USEL UR6, UR15, UR6, !UP0 ;  /* 0x000000060f06c287 */ /* 0x000fe8000c000000 */
[----:B------:R-:W-:Y:S02]  /*66f0*/  @!UP4 UIADD3 UR4, UPT, UPT, -UR8, UR6, URZ ;  /* 0x000000060804c290 */ /* 0x000fe4000fffe1ff */
[----:B------:R-:W-:Y:S02]  /*6700*/  @!UP4 UIADD3 UR6, UPT, UPT, UR8, -UR6, URZ ;  /* 0x800000060806c290 */ /* 0x000fe4000fffe0ff */
[----:B------:R-:W-:Y:S02]  /*6710*/  @!UP4 UIMAD UR16, UR4, UR5, UR16 ;  /* 0x000000050410c2a4 */ /* 0x000fe4000f8e0210 */
[----:B------:R-:W-:Y:S01]  /*6720*/  @!UP4 UIMAD UR15, UR6, UR10, UR15 ;  /* 0x0000000a060fc2a4 */ /* 0x000fe2000f8e020f */
[----:B------:R-:W-:Y:S11]  /*6730*/  BRA.U UP1, `(.L_x_119) ;  /* 0x0000000101107547 */ /* 0x000ff6000b800000 */
[----:B------:R-:W-:Y:S04]  /*6740*/  MOV R8, UR42 ;  /* 0x0000002a00087c02 */ /* 0x000fe80008000f00 */
[----:B------:R-:W-:Y:S04]  /*6750*/  SHF.L.U32 R8, R8, 0x1f, RZ ;  /* 0x0000001f08087819 */ /* 0x000fe800000006ff */
[----:B------:R-:W1:Y:S02]  /*6760*/  SYNCS.PHASECHK.TRANS64.TRYWAIT P0, [UR28+0x2a8], R8 ;  /* 0x0002a808ff0075a7 */ /* 0x000e64000800111c */
[----:B-1----:R-:W-:Y:S05]  /*6770*/  @!P0 BRA `(.L_x_120) ;  /* 0x00000040006c8947 */ /* 0x002fea0003800000 */
.L_x_119:
[----:B------:R-:W-:Y:S05]  /*6780*/  BRA.U !UP6, `(.L_x_121) ;  /* 0x000000010e387547 */ /* 0x000fea000b800000 */
[----:B------:R-:W-:Y:S01]  /*6790*/  UPLOP3.LUT UP2, UPT, UPT, UPT, UP5, 0x80, 0x8 ;  /* 0x000000000008789c */ /* 0x000fe20003f4f050 */
[----:B-1----:R-:W-:Y:S01]  /*67a0*/  HFMA2 R0, -RZ, RZ, 0, 5.9604644775390625e-08 ;  /* 0x00000001ff007431 */ /* 0x002fe200000001ff */
[----:B------:R-:W1:Y:S01]  /*67b0*/  LDCU.64 UR8, c[0x0][0x358] ;  /* 0x00006b00ff0877ac */ /* 0x000e620008000a00 */
[----:B------:R-:W-:Y:S03]  /*67c0*/  IMAD.MOV.U32 R145, RZ, RZ, 0x1 ;  /* 0x00000001ff917424 */ /* 0x000fe600078e00ff */
[----:B------:R-:W-:Y:S05]  /*67d0*/  PLOP3.LUT P0, PT, PT, PT, UP2, 0x80, 0x8 ;  /* 0x000000000008781c */ /* 0x000fea0003f0f028 */
[----:B------:R-:W2:Y:S01]  /*67e0*/  @UP2 LDCU.64 UR4, c[0x0][0x988] ;  /* 0x00013100ff0427ac */ /* 0x000ea20008000a00 */
[----:B------:R-:W-:Y:S07]  /*67f0*/  @UP2 UIMAD UR6, UR45, UR30, URZ ;  /* 0x0000001e2d0622a4 */ /* 0x000fee000f8e02ff */
[----:B------:R-:W-:Y:S01]  /*6800*/  @!P0 PRMT R145, R0, 0x7610, R145 ;  /* 0x0000761000918816 */ /* 0x000fe20000000091 */
[----:B--2---:R-:W-:Y:S06]  /*6810*/  @UP2 UIMAD.WIDE UR4, UR6, 0x4, UR4 ;  /* 0x00000004060428a5 */ /* 0x004fec000f8e0204 */
[----:B------:R-:W-:Y:S01]  /*6820*/  IMAD.U32 R14, RZ, RZ, UR4 ;  /* 0x00000004ff0e7e24 */ /* 0x000fe2000f8e00ff */
[----:B------:R-:W-:Y:S04]  /*6830*/  MOV R15, UR5 ;  /* 0x00000005000f7c02 */ /* 0x000fe80008000f00 */
[----:B------:R-:W2:Y:S01]  /*6840*/  @!UP2 LDCU UR4, c[0x0][0x980] ;  /* 0x00013000ff04a7ac */ /* 0x000ea20008000800 */
[----:B-1---5:R4:W5:Y:S02]  /*6850*/  @P0 LDG.E R71, desc[UR8][R14.64] ;  /* 0x000000080e470981 */ /* 0x022964000c1e1900 */
[----:B--2-4-:R-:W-:Y:S07]  /*6860*/  @!P0 IMAD.U32 R71, RZ, RZ, UR4 ;  /* 0x00000004ff478e24 */ /* 0x014fee000f8e00ff */
.L_x_121:
[----:B-----5:R-:W-:Y:S01]  /*6870*/  @!P2 FSETP.EQ.AND P0, PT, R71, RZ, PT ;  /* 0x000000ff4700a20b */ /* 0x020fe20003f02000 */
[----:B------:R-:W-:Y:S01]  /*6880*/  @!UPT UIADD3 URZ, UPT, UPT, URZ, URZ, URZ ;  /* 0x000000fffffff290 */ /* 0x000fe2000fffe0ff */
[----:B------:R-:W-:Y:S11]  /*6890*/  @!P2 BRA `(.L_x_122) ;  /* 0x000000000014a947 */ /* 0x000ff60003800000 */
[----:B------:R-:W-:Y:S02]  /*68a0*/  LOP3.LUT P2, RZ, R145, 0xff, RZ, 0xc0, !PT ;  /* 0x000000ff91ff7812 */ /* 0x000fe4000784c0ff */
[----:B------:R-:W-:Y:S04]  /*68b0*/  PLOP3.LUT P0, PT, PT, PT, UP2, 0x80, 0x8 ;  /* 0x000000000008781c */ /* 0x000fe80003f0f028 */
[----:B------:R-:W-:Y:S07]  /*68c0*/  PLOP3.LUT P0, PT, P0, PT, PT, 0x8, 0x80 ;  /* 0x000000000080781c */ /* 0x000fee000070e170 */
[----:B------:R-:W-:Y:S11]  /*68d0*/  @P2 FSETP.EQ.AND P0, PT, R71, RZ, PT ;  /* 0x000000ff4700220b */ /* 0x000ff60003f02000 */
[----:B------:R-:W-:Y:S02]  /*68e0*/  @!UPT UIADD3 URZ, UPT, UPT, URZ, URZ, URZ ;  /* 0x000000fffffff290 */ /* 0x000fe4000fffe0ff */
.L_x_122:
[----:B------:R-:W2:Y:S01]  /*68f0*/  SYNCS.PHASECHK.TRANS64.TRYWAIT P2, [UR28+0x298], R3 ;  /* 0x00029803ff0075a7 */ /* 0x000ea2000804111c */
[----:B------:R-:W-:Y:S04]  /*6900*/  @P1 SHF.R.U32.HI R4, RZ, 0x10, R5 ;  /* 0x00000010ff041819 */ /* 0x000fe80000011605 */
[----:B------:R-:W-:Y:S02]  /*6910*/  @P1 R2UR UR45, R4 ;  /* 0x00000000042d12ca */ /* 0x000fe400000e0000 */
[----:B------:R-:W-:Y:S01]  /*6920*/  ELECT P1, URZ, PT ;  /* 0x0000000000ff782f */ /* 0x000fe20003820000 */
[----:B------:R-:W-:Y:S01]  /*6930*/  @!UPT UIADD3 URZ, UPT, UPT, URZ, URZ, URZ ;  /* 0x000000fffffff290 */ /* 0x000fe2000fffe0ff */
[----:B--2---:R-:W-:Y:S11]  /*6940*/  @!P2 BRA `(.L_x_123) ;  /* 0x000000400010a947 */ /* 0x004ff60003800000 */
.L_x_247:
[----:B------:R-:W-:Y:S02]  /*6950*/  PLOP3.LUT P1, PT, P0, P1, PT, 0xf2, 0x2f ;  /* 0x00000000002f781c */ /* 0x000fe40000723e72 */
[----:B------:R-:W-:Y:S02]  /*6960*/  R2UR UR7, R147 ;  /* 0x00000000930772ca */ /* 0x000fe400000e0000 */
[----:B------:R-:W-:Y:S02]  /*6970*/  LOP3.LUT R10, R10, 0x1, RZ, 0x3c, !PT ;  /* 0x000000010a0a7812 */ /* 0x000fe400078e3cff */
[----:B------:R-:W-:Y:S07]  /*6980*/  LOP3.LUT R9, R9, 0x1, RZ, 0x3c, !PT ;  /* 0x0000000109097812 */ /* 0x000fee00078e3cff */
[----:B------:R-:W-:Y:S01]  /*6990*/  VOTEU.ALL UP0, P1 ;  /* 0x0000000000ff7886 */ /* 0x000fe20000800000 */
[----:B-1----:R-:W-:Y:S01]  /*69a0*/  @!P1 IADD3 R3, P0, PT, R12, 0x680, RZ ;  /* 0x000006800c039810 */ /* 0x002fe20007f1e0ff */
[----:B------:R-:W-:Y:S03]  /*69b0*/  @!P1 IMAD.MOV.U32 R0, RZ, 0x20, RZ ;  /* 0x00000020ff009824 */ /* 0x000fe600078e00ff */
[----:B------:R-:W1:Y:S01]  /*69c0*/  @!UP0 LDCU.128 UR24, c[0x0][0xa80] ;  /* 0x00015000ff1887ac */ /* 0x000e620008000c00 */
[----:B------:R-:W-:Y:S01]  /*69d0*/  @!P1 IMAD.MOV.U32 R0, RZ, 0x400, R0 ;  /* 0x00000400ff009824 */ /* 0x000fe200078e0000 */
[----:B------:R-:W2:Y:S01]  /*69e0*/  @!UP0 LDCU.128 UR20, c[0x0][0xa90] ;  /* 0x00015200ff1487ac */ /* 0x000ea20008000c00 */
[----:B------:R-:W4:Y:S01]  /*69f0*/  @!UP0 LDCU UR6, c[0x0][0xaa0] ;  /* 0x00015400ff0687ac */ /* 0x000f220008000800 */
[----:B------:R-:W-:Y:S02]  /*6a00*/  @!UP0 USHF.L.U32 UR11, UR49, 0x7, URZ ;  /* 0x00000007310b8899 */ /* 0x000fe400080006ff */
[----:B-1----:R-:W-:Y:S02]  /*6a10*/  @!UP0 UISETP.NE.AND UP1, UPT, UR24, 0x1, UPT ;  /* 0x000000011800888c */ /* 0x002fe4000bf25270 */
[----:B------:R-:W-:Y:S02]  /*6a20*/  UIMAD.WIDE.U32 UR4, UR11, UR25, URZ ;  /* 0x000000190b0472a5 */ /* 0x000fe4000f8e00ff */
[----:B------:R-:W-:Y:S02]  /*6a30*/  @!UP0 USHF.L.U32 UR10, UR51, 0x6, URZ ;  /* 0x00000006330a8899 */ /* 0x000fe400080006ff */
[----:B------:R-:W-:Y:S02]  /*6a40*/  @!UP0 UIADD3 UR8, UPT, UPT, UR28, 0x400, URZ ;  /* 0x000004001c088890 */ /* 0x000fe4000fffe0ff */
[----:B------:R-:W-:Y:S02]  /*6a50*/  @!UP0 UIADD3 UR9, UPT, UPT, UR28, 0x290, URZ ;  /* 0x000002901c098890 */ /* 0x000fe4000fffe0ff */
[----:B------:R-:W-:Y:S02]  /*6a60*/  UIADD3 UR51, UPT, UPT, UR15, UR7, URZ ;  /* 0x000000070f337290 */ /* 0x000fe4000fffe0ff */
[----:B------:R-:W-:Y:S01]  /*6a70*/  UIADD3 UR49, UPT, UPT, UR16, UR63, URZ ;  /* 0x0000003f10317290 */ /* 0x000fe2000fffe0ff */
[----:B------:R-:W-:Y:S02]  /*6a80*/  @!UP0 UMOV UR4, UR5 ;  /* 0x0000000500048c82 */ /* 0x000fe40008000000 */
[----:B------:R-:W-:Y:S04]  /*6a90*/  @!UP0 USHF.R.U32.HI UR4, URZ, UR26, UR4 ;  /* 0x0000001aff048299 */ /* 0x000fe80008011604 */
[----:B------:R-:W-:Y:S02]  /*6aa0*/  @!UP0 USEL UR12, UR11, UR4, !UP1 ;  /* 0x000000040b0c8287 */ /* 0x000fe4000c800000 */
[----:B------:R-:W-:Y:S02]  /*6ab0*/  @!UP0 UISETP.NE.AND UP1, UPT, UR27, 0x1, UPT ;  /* 0x000000011b00888c */ /* 0x000fe4000bf25270 */
[----:B--2---:R-:W-:Y:S07]  /*6ac0*/  UIMAD.WIDE.U32 UR4, UR12, UR20, URZ ;  /* 0x000000140c0472a5 */ /* 0x004fee000f8e00ff */
[----:B------:R-:W-:Y:S02]  /*6ad0*/  @!UP0 UMOV UR4, UR5 ;  /* 0x0000000500048c82 */ /* 0x000fe40008000000 */
[----:B------:R-:W-:Y:S04]  /*6ae0*/  @!UP0 USHF.R.U32.HI UR4, URZ, UR21, UR4 ;  /* 0x00000015ff048299 */ /* 0x000fe80008011604 */
[----:B------:R-:W-:Y:S02]  /*6af0*/  @!UP0 USEL UR13, UR12, UR4, !UP1 ;  /* 0x000000040c0d8287 */ /* 0x000fe4000c800000 */
[----:B------:R-:W-:Y:S02]  /*6b00*/  @!UP0 UISETP.NE.AND UP1, UPT, UR22, 0x1, UPT ;  /* 0x000000011600888c */ /* 0x000fe4000bf25270 */
[----:B------:R-:W-:Y:S07]  /*6b10*/  UIMAD.WIDE.U32 UR4, UR13, UR23, URZ ;  /* 0x000000170d0472a5 */ /* 0x000fee000f8e00ff */
[----:B------:R-:W-:Y:S02]  /*6b20*/  @!UP0 UMOV UR4, UR5 ;  /* 0x0000000500048c82 */ /* 0x000fe40008000000 */
[----:B----4-:R-:W-:Y:S01]  /*6b30*/  @!UP0 USHF.R.U32.HI UR4, URZ, UR6, UR4 ;  /* 0x00000006ff048299 */ /* 0x010fe20008011604 */
[----:B------:R-:W-:Y:S01]  /*6b40*/  @!P1 R2UR UR6, R0 ;  /* 0x00000000000692ca */ /* 0x000fe200000e0000 */
[----:B------:R-:W-:Y:S02]  /*6b50*/  @!P1 IMAD.X R0, RZ, RZ, R13, P0 ;  /* 0x000000ffff009224 */ /* 0x000fe400000e060d */
[----:B------:R-:W-:Y:S02]  /*6b60*/  @!UP0 USEL UR14, UR13, UR4, !UP1 ;  /* 0x000000040d0e8287 */ /* 0x000fe4000c800000 */
[----:B------:R-:W-:Y:S02]  /*6b70*/  @!UP0 UIADD3 UR4, UPT, UPT, -UR12, URZ, URZ ;  /* 0x000000ff0c048290 */ /* 0x000fe4000fffe1ff */
[----:B------:R-:W-:Y:S02]  /*6b80*/  @!UP0 UIADD3 UR5, UPT, UPT, -UR14, URZ, URZ ;  /* 0x000000ff0e058290 */ /* 0x000fe4000fffe1ff */
[----:B------:R-:W-:Y:S02]  /*6b90*/  @!UP0 UIMAD UR11, UR24, UR4, UR11 ;  /* 0x00000004180b82a4 */ /* 0x000fe4000f8e020b */
[----:B------:R-:W-:Y:S02]  /*6ba0*/  @!UP0 UIADD3 UR4, UPT, UPT, -UR13, URZ, URZ ;  /* 0x000000ff0d048290 */ /* 0x000fe4000fffe1ff */
[----:B------:R-:W-:Y:S01]  /*6bb0*/  @!UP0 UIMAD UR13, UR22, UR5, UR13 ;  /* 0x00000005160d82a4 */ /* 0x000fe2000f8e020d */
[----:B------:R-:W-:Y:S01]  /*6bc0*/  @!P1 R2UR UR5, R3 ;  /* 0x00000000030592ca */ /* 0x000fe200000e0000 */
[----:B------:R-:W-:Y:S02]  /*6bd0*/  @!UP0 UIMAD UR12, UR27, UR4, UR12 ;  /* 0x000000041b0c82a4 */ /* 0x000fe4000f8e020c */
[----:B------:R-:W-:Y:S01]  /*6be0*/  @!UP0 UPRMT UR6, UR6, 0x5410, URZ ;  /* 0x0000541006068896 */ /* 0x000fe200080000ff */
[----:B------:R-:W-:Y:S01]  /*6bf0*/  @!P1 R2UR UR4, R0 ;  /* 0x00000000000492ca */ /* 0x000fe200000e0000 */
[----:B------:R-:W-:Y:S01]  /*6c00*/  VOTEU.ALL UP0, P1 ;  /* 0x0000000000ff7886 */ /* 0x000fe20000800000 */
[----:B------:R-:W-:Y:S07]  /*6c10*/  UPLOP3.LUT UP1, UPT, UPT, UPT, UPT, 0x80, 0x8 ;  /* 0x000000000008789c */ /* 0x000fee0003f2f070 */
[----:B------:R-:W-:Y:S04]  /*6c20*/  IMAD.U32 R4, RZ, RZ, UR5 ;  /* 0x00000005ff047e24 */ /* 0x000fe8000f8e00ff */
[----:B------:R-:W-:Y:S01]  /*6c30*/  IMAD.U32 R5, RZ, RZ, UR4 ;  /* 0x00000004ff057e24 */ /* 0x000fe2000f8e00ff */
[----:B------:R-:W-:Y:S04]  /*6c40*/  @!P1 R2UR UR4, R4 ;  /* 0x00000000040492ca */ /* 0x000fe800000e0000 */
[----:B------:R-:W-:Y:S11]  /*6c50*/  @!P1 R2UR UR5, R5 ;  /* 0x00000000050592ca */ /* 0x000ff600000e0000 */
[----:B------:R-:W-:Y:S02]  /*6c60*/  @!UPT UIADD3 URZ, UPT, UPT, URZ, URZ, URZ ;  /* 0x000000fffffff290 */ /* 0x000fe4000fffe0ff */
[----:B------:R1:W-:Y:S01]  /*6c70*/  @!UP0 UTMALDG.5D.IM2COL [UR8], [UR4], UR6 ;  /* 0x00000008040083b4 */ /* 0x0003e20008060006 */
[----:B------:R1:W-:Y:S01]  /*6c80*/  @!P1 SYNCS.ARRIVE.TRANS64.RED.A0TR RZ, [UR28+0x290], R2 ;  /* 0x00029002ffff99a7 */ /* 0x0003e2000830041c */
[----:B------:R-:W-:Y:S01]  /*6c90*/  SYNCS.ARRIVE.TRANS64.RED.A1T0 RZ, [UR38], RZ ;  /* 0x000000ffffff79a7 */ /* 0x000fe20008100426 */
[----:B------:R-:W-:Y:S05]  /*6ca0*/  BRA.U UP3, `(.L_x_124) ;  /* 0xfffffff503307547 */ /* 0x000fea000b83ffff */
[----:B------:R-:W-:Y:S07]  /*6cb0*/  MOV R0, UR28 ;  /* 0x0000001c00007c02 */ /* 0x000fee0008000f00 */
.L_x_125:
[----:B-1----:R-:W-:-:S04]  /*6cc0*/  SHF.L.U32 R2, R10, 0x1f, RZ ;  /* 0x0000001f0a027819 */ /* 0x002fc800000006ff */
[----:B------:R1:W2:Y:S03]  /*6cd0*/  SYNCS.PHASECHK.TRANS64.TRYWAIT P0, [R0+URZ+0x298], R2 ;  /* 0x00029802000075a7 */ /* 0x0002a600080011ff */
[----:B--2---:R-:W-:Y:S05]  /*6ce0*/  @!P0 NANOSLEEP.SYNCS 0x989680 ;  /* 0x009896800000895d */ /* 0x004fea0003900000 */
[----:B------:R-:W2:Y:S02]  /*6cf0*/  @!P0 SYNCS.PHASECHK.TRANS64 P0, [R0+URZ+0x298], R2 ;  /* 0x00029802000085a7 */ /* 0x000ea400080010ff */
[----:B--23--:R-:W-:Y:S05]  /*6d00*/  @P0 EXIT ;  /* 0x000000000000094d */ /* 0x00cfea0003800000 */
[----:B------:R-:W-:Y:S05]  /*6d10*/  BRA `(.L_x_125) ;  /* 0xfffffffc00e87947 */ /* 0x000fea000383ffff */
.L_x_116:
[----:B------:R-:W-:-:S06]  /*6d20*/  UISETP.GE.AND UP0, UPT, UR18, 0x4, UPT ;  /* 0x000000041200788c */ /* 0x000fcc000bf06270 */
[----:B------:R-:W-:-:S13]  /*6d30*/  PLOP3.LUT P0, PT, PT, PT, UP0, 0x80, 0x8 ;  /* 0x000000000008781c */ /* 0x000fda0003f0f008 */
[----:B-1----:R-:W-:Y:S05]  /*6d40*/  @!P0 EXIT ;  /* 0x000000000000894d */ /* 0x002fea0003800000 */
[----:B------:R-:W1:Y:S08]  /*6d50*/  S2UR UR4, SR_CgaCtaId ;  /* 0x00000000000479c3 */ /* 0x000e700000008800 */
[----:B------:R-:W-:Y:S01]  /*6d60*/  BAR.SYNC.DEFER_BLOCKING 0x6, 0xa0 ;  /* 0x0182800000007b1d */ /* 0x000fe20000010000 */
[C---:B------:R-:W-:Y:S01]  /*6d70*/  IMAD.SHL.U32 R4, R131.reuse, 0x40, RZ ;  /* 0x0000004083047824 */ /* 0x040fe200078e00ff */
[----:B------:R-:W-:Y:S01]  /*6d80*/  CS2R R140, SRZ ;  /* 0x00000000008c7805 */ /* 0x000fe2000001ff00 */
[----:B------:R-:W-:-:S02]  /*6d90*/  IMAD.SHL.U32 R144, R131, 0x8, RZ ;  /* 0x0000000883907824 */ /* 0x000fc400078e00ff */
[C---:B------:R-:W-:Y:S01]  /*6da0*/  IMAD.SHL.U32 R149, R131.reuse, 0x10, RZ ;  /* 0x0000001083957824 */ /* 0x040fe200078e00ff */
[----:B------:R-:W-:Y:S01]  /*6db0*/  UMOV UR44, 0x400 ;  /* 0x00000400002c7882 */ /* 0x000fe20000000000 */
[----:B------:R-:W-:Y:S01]  /*6dc0*/  LOP3.LUT R5, R4, 0x180, RZ, 0xc0, !PT ;  /* 0x0000018004057812 */ /* 0x000fe200078ec0ff */
[----:B------:R-:W2:Y:S01]  /*6dd0*/  LDC.64 R136, c[0x0][0x988] ;  /* 0x00026200ff887b82 */ /* 0x000ea20000000a00 */
[----:B------:R-:W-:Y:S01]  /*6de0*/  IMAD.U32 R69, R131, 0x10000, RZ ;  /* 0x0001000083457824 */ /* 0x000fe200078e00ff */
[----:B------:R-:W-:Y:S01]  /*6df0*/  LOP3.LUT R143, R149, 0x20, RZ, 0xc0, !PT ;  /* 0x00000020958f7812 */ /* 0x000fe200078ec0ff */
[----:B------:R-:W-:Y:S01]  /*6e00*/  IMAD.MOV.U32 R68, RZ, RZ, RZ ;  /* 0x000000ffff447224 */ /* 0x000fe200078e00ff */
[----:B------:R-:W-:Y:S01]  /*6e10*/  LOP3.LUT R144, R5, 0x30, R144, 0xf8, !PT ;  /* 0x0000003005907812 */ /* 0x000fe200078ef890 */
[----:B------:R-:W-:Y:S01]  /*6e20*/  IMAD.MOV.U32 R142, RZ, RZ, RZ ;  /* 0x000000ffff8e7224 */ /* 0x000fe200078e00ff */
[----:B------:R-:W-:Y:S01]  /*6e30*/  LOP3.LUT R149, R149, 0x40, RZ, 0xc0, !PT ;  /* 0x0000004095957812 */ /* 0x000fe200078ec0ff */
[----:B------:R-:W3:Y:S01]  /*6e40*/  LDCU UR48, c[0x0][0x370] ;  /* 0x00006e00ff3077ac */ /* 0x000ee20008000800 */
[----:B------:R-:W4:Y:S01]  /*6e50*/  LDC.64 R138, c[0x0][0x990] ;  /* 0x00026400ff8a7b82 */ /* 0x000f220000000a00 */
[----:B------:R-:W-:-:S02]  /*6e60*/  LOP3.LUT R144, R144, 0x1e40, R4, 0xf8, !PT ;  /* 0x00001e4090907812 */ /* 0x000fc400078ef804 */
[----:B------:R-:W-:Y:S01]  /*6e70*/  LOP3.LUT R69, R69, 0x600000, RZ, 0xc0, !PT ;  /* 0x0060000045457812 */ /* 0x000fe200078ec0ff */
[----:B------:R-:W2:Y:S01]  /*6e80*/  LDCU UR42, c[0x0][0xc0c] ;  /* 0x00018180ff2a77ac */ /* 0x000ea20008000800 */
[----:B-1----:R-:W-:-:S03]  /*6e90*/  ULEA UR44, UR4, UR44, 0x18 ;  /* 0x0000002c042c7291 */ /* 0x002fc6000f8ec0ff */
[----:B------:R-:W1:Y:S01]  /*6ea0*/  LDC.64 R134, c[0x0][0x9b0] ;  /* 0x00026c00ff867b82 */ /* 0x000e620000000a00 */
[----:B------:R-:W1:Y:S02]  /*6eb0*/  LDCU UR38, c[0x0][0xc30] ;  /* 0x00018600ff2677ac */ /* 0x000e640008000800 */
[----:B------:R-:W-:Y:S01]  /*6ec0*/  VIADD R150, R144, UR44 ;  /* 0x0000002c90967c36 */ /* 0x000fe20008000000 */
[----:B------:R-:W-:Y:S02]  /*6ed0*/  UIADD3 UR4, UPT, UPT, UR44, 0x2400, URZ ;  /* 0x000024002c047890 */ /* 0x000fe4000fffe0ff */
[----:B------:R-:W3:Y:S02]  /*6ee0*/  LDS R2, [UR44+0x300] ;  /* 0x0003002cff027984 */ /* 0x000ee40008000800 */
[----:B------:R-:W1:Y:S01]  /*6ef0*/  LDC.64 R132, c[0x0][0x9a8] ;  /* 0x00026a00ff847b82 */ /* 0x000e620000000a00 */
[--C-:B------:R-:W-:Y:S01]  /*6f00*/  IADD3 R143, PT, PT, -R143, 0x400, R150.reuse ;  /* 0x000004008f8f7810 */ /* 0x100fe20007ffe196 */
[----:B------:R-:W1:Y:S01]  /*6f10*/  LDCU.64 UR60, c[0x0][0x988] ;  /* 0x00013100ff3c77ac */ /* 0x000e620008000a00 */
[----:B------:R-:W-:Y:S01]  /*6f20*/  IADD3 R150, PT, PT, -R149, 0x400, R150 ;  /* 0x0000040095967810 */ /* 0x000fe20007ffe196 */
[----:B------:R-:W-:-:S02]  /*6f30*/  IMAD.U32 R151, RZ, RZ, UR4 ;  /* 0x00000004ff977e24 */ /* 0x000fc4000f8e00ff */
[----:B------:R-:W-:Y:S01]  /*6f40*/  IMAD.IADD R149, R143, 0x1, -R149 ;  /* 0x000000018f957824 */ /* 0x000fe200078e0a95 */
[----:B------:R-:W1:Y:S01]  /*6f50*/  LDCU.64 UR40, c[0x0][0xc28] ;  /* 0x00018500ff2877ac */ /* 0x000e620008000a00 */
[----:B------:R-:W1:Y:S01]  /*6f60*/  LDCU.128 UR52, c[0x0][0xc10] ;  /* 0x00018200ff3477ac */ /* 0x000e620008000c00 */
[----:B------:R-:W1:Y:S01]  /*6f70*/  LDCU.128 UR56, c[0x0][0xb80] ;  /* 0x00017000ff3877ac */ /* 0x000e620008000c00 */
[----:B------:R-:W1:Y:S01]  /*6f80*/  LDCU UR47, c[0x0][0x374] ;  /* 0x00006e80ff2f77ac */ /* 0x000e620008000800 */
[----:B------:R-:W-:Y:S01]  /*6f90*/  UIADD3 UR62, UPT, UPT, UR44, 0x400, URZ ;  /* 0x000004002c3e7890 */ /* 0x000fe2000fffe0ff */
[C---:B---3--:R-:W-:Y:S01]  /*6fa0*/  VIADD R3, R2.reuse, 0x40 ;  /* 0x0000004002037836 */ /* 0x048fe20000000000 */
[----:B------:R-:W-:-:S04]  /*6fb0*/  LOP3.LUT R2, R2, 0xffff, RZ, 0xc0, !PT ;  /* 0x0000ffff02027812 */ /* 0x000fc800078ec0ff */
[----:B------:R-:W-:-:S05]  /*6fc0*/  LOP3.LUT R3, R3, 0xffff, RZ, 0xc0, !PT ;  /* 0x0000ffff03037812 */ /* 0x000fca00078ec0ff */
[----:B-12-4-:R3:W-:Y:S02]  /*6fd0*/  STL.64 [R1], R2 ;  /* 0x0000000201007387 */ /* 0x0167e40000100a00 */
.L_x_143:
[----:B---3--:R-:W-:Y:S04]  /*6fe0*/  SHF.L.U32 R2, R141, 0x1f, RZ ;  /* 0x0000001f8d027819 */ /* 0x008fe800000006ff */
[----:B-1----:R-:W1:Y:S02]  /*6ff0*/  SYNCS.PHASECHK.TRANS64.TRYWAIT P0, [UR44+0x2b0], R2 ;  /* 0x0002b002ff0075a7 */ /* 0x002e64000800112c */
[----:B-12---:R-:W-:Y:S05]  /*7000*/  @!P0 BRA `(.L_x_126) ;  /* 0x0000003800788947 */ /* 0x006fea0003800000 */
.L_x_249:
[----:B-1----:R-:W-:Y:S01]  /*7010*/  LEA R2, R68, UR43, 0x2 ;  /* 0x0000002b44027c11 */ /* 0x002fe2000f8e10ff */
[----:B------:R-:W1:Y:S01]  /*7020*/  LDS.128 R4, [UR44+0x2f0] ;  /* 0x0002f02cff047984 */ /* 0x000e620008000c00 */
[----:B------:R-:W-:Y:S02]  /*7030*/  UIADD3 UR4, UPT, UPT, UR44, 0x2b8, URZ ;  /* 0x000002b82c047890 */ /* 0x000fe4000fffe0ff */
[----:B------:R-:W-:Y:S01]  /*7040*/  UISETP.GE.AND UP0, UPT, UR39, 0x1, UPT ;  /* 0x000000012700788c */ /* 0x000fe2000bf06270 */
[----:B------:R-:W-:Y:S01]  /*7050*/  @!PT LDS RZ, [RZ] ;  /* 0x00000000fffff984 */ /* 0x000fe20000000800 */
[----:B------:R-:W-:Y:S01]  /*7060*/  @!PT LDS RZ, [RZ] ;  /* 0x00000000fffff984 */ /* 0x000fe20000000800 */
[----:B------:R-:W-:Y:S01]  /*7070*/  @!PT LDS RZ, [RZ] ;  /* 0x00000000fffff984 */ /* 0x000fe20000000800 */
[----:B------:R-:W-:Y:S01]  /*7080*/  @!PT LDS RZ, [RZ] ;  /* 0x00000000fffff984 */ /* 0x000fe20000000800 */
[----:B------:R2:W-:Y:S06]  /*7090*/  MEMBAR.ALL.CTA ;  /* 0x0000000000007992 */ /* 0x0005ec0000008000 */
[----:B--2---:R-:W2:Y:S01]  /*70a0*/  FENCE.VIEW.ASYNC.S ;  /* 0x00000000000073c6 */ /* 0x004ea20000000000 */
[----:B------:R-:W-:Y:S09]  /*70b0*/  UPRMT UR4, URZ, 0x654, UR4 ;  /* 0x00000654ff047896 */ /* 0x000ff20008000004 */
[----:B--2---:R-:W-:Y:S01]  /*70c0*/  SYNCS.ARRIVE.TRANS64.RED.A1T0 RZ, [UR4], RZ ;  /* 0x000000ffffff79a7 */ /* 0x004fe20008100404 */
[----:B------:R-:W5:Y:S01]  /*70d0*/  LDL R2, [R2] ;  /* 0x0000000002027983 */ /* 0x000f620000100800 */
[----:B-1----:R-:W-:Y:S11]  /*70e0*/  LOP3.LUT P0, RZ, R6, 0x1, RZ, 0xc0, !PT ;  /* 0x0000000106ff7812 */ /* 0x002ff6000780c0ff */
[----:B------:R-:W-:Y:S02]  /*70f0*/  @!UPT UIADD3 URZ, UPT, UPT, URZ, URZ, URZ ;  /* 0x000000fffffff290 */ /* 0x000fe4000fffe0ff */
[----:B------:R-:W-:Y:S01]  /*7100*/  VOTEU.ANY UP1, P0 ;  /* 0x0000000000ff7886 */ /* 0x000fe20000020100 */
[----:B------:R-:W-:Y:S01]  /*7110*/  PLOP3.LUT P0, PT, PT, PT, UP1, 0x80, 0x8 ;  /* 0x000000000008781c */ /* 0x000fe20003f0f018 */
[----:B------:R-:W-:Y:S11]  /*7120*/  UP2UR UR46, UPR, URZ, 0x2 ;  /* 0x00000002ff2e7883 */ /* 0x000ff60008000000 */
[----:B------:R-:W-:Y:S01]  /*7130*/  @!UPT UIADD3 URZ, UPT, UPT, URZ, URZ, URZ ;  /* 0x000000fffffff290 */ /* 0x000fe2000fffe0ff */
[----:B------:R-:W-:Y:S02]  /*7140*/  @P0 MOV R3, R4 ;  /* 0x0000000400030202 */ /* 0x000fe40000000f00 */
[----:B------:R-:W-:Y:S02]  /*7150*/  @P0 LOP3.LUT R0, R5, 0xffff, RZ, 0xc0, !PT ;  /* 0x0000ffff05000812 */ /* 0x000fe400078ec0ff */
[----:B------:R-:W-:Y:S02]  /*7160*/  @P0 R2UR UR5, R3 ;  /* 0x00000000030502ca */ /* 0x000fe400000e0000 */
[----:B------:R-:W-:Y:S11]  /*7170*/  @P0 R2UR UR4, R0 ;  /* 0x00000000000402ca */ /* 0x000ff600000e0000 */
[----:B------:R-:W-:Y:S02]  /*7180*/  @UP1 UMOV UR37, UR5 ;  /* 0x0000000500251c82 */ /* 0x000fe40008000000 */
[----:B------:R-:W-:Y:S01]  /*7190*/  @UP1 UMOV UR36, UR4 ;  /* 0x0000000400241c82 */ /* 0x000fe20008000000 */
[----:B------:R-:W-:Y:S05]  /*71a0*/  BRA.U !UP0, `(.L_x_127) ;  /* 0x0000000108cc7547 */ /* 0x000fea000b800000 */
[----:B------:R-:W1:Y:S01]  /*71b0*/  LDCU UR9, c[0x0][0xc20] ;  /* 0x00018400ff0977ac */ /* 0x000e620008000800 */
[----:B------:R-:W-:Y:S02]  /*71c0*/  UIMAD.WIDE.U32 UR4, UR47, UR55, URZ ;  /* 0x000000372f0472a5 */ /* 0x000fe4000f8e00ff */
[----:B------:R-:W-:Y:S02]  /*71d0*/  UIMAD.WIDE.U32 UR6, UR48, UR52, URZ ;  /* 0x00000034300672a5 */ /* 0x000fe4000f8e00ff */
[----:B------:R-:W-:Y:S02]  /*71e0*/  UIMAD.WIDE.U32 UR10, UR36, UR55, URZ ;  /* 0x00000037240a72a5 */ /* 0x000fe4000f8e00ff */
[----:B------:R-:W-:Y:S02]  /*71f0*/  UISETP.NE.AND UP0, UPT, UR54, 0x1, UPT ;  /* 0x000000013600788c */ /* 0x000fe4000bf05270 */
[----:B------:R-:W-:Y:S02]  /*7200*/  UISETP.NE.AND UP1, UPT, UR42, 0x1, UPT ;  /* 0x000000012a00788c */ /* 0x000fe4000bf25270 */
[----:B------:R-:W-:Y:S02]  /*7210*/  UISETP.NE.AND UP2, UPT, UR39, 0x1, UPT ;  /* 0x000000012700788c */ /* 0x000fe4000bf45270 */
[----:B------:R-:W-:Y:S01]  /*7220*/  UIMAD.WIDE.U32 UR12, UR37, UR52, URZ ;  /* 0x00000034250c72a5 */ /* 0x000fe2000f8e00ff */
[----:B------:R-:W-:Y:S01]  /*7230*/  UMOV UR4, UR5 ;  /* 0x0000000500047c82 */ /* 0x000fe20008000000 */
[----:B------:R-:W-:Y:S01]  /*7240*/  UMOV UR6, UR11 ;  /* 0x0000000b00067c82 */ /* 0x000fe20008000000 */
[----:B-1----:R-:W-:Y:S03]  /*7250*/  USHF.R.U32.HI UR8, URZ, UR9, UR4 ;  /* 0x00000009ff087299 */ /* 0x002fe60008011604 */
[----:B------:R-:W-:Y:S02]  /*7260*/  UMOV UR4, UR7 ;  /* 0x0000000700047c82 */ /* 0x000fe40008000000 */
[----:B------:R-:W-:Y:S02]  /*7270*/  USHF.R.U32.HI UR5, URZ, UR53, UR4 ;  /* 0x00000035ff057299 */ /* 0x000fe40008011604 */
[----:B------:R-:W-:Y:S02]  /*7280*/  USEL UR4, UR47, UR8, !UP0 ;  /* 0x000000082f047287 */ /* 0x000fe4000c000000 */
[----:B------:R-:W-:Y:S02]  /*7290*/  USHF.R.U32.HI UR8, URZ, UR9, UR6 ;  /* 0x00000009ff087299 */ /* 0x000fe40008011606 */
[----:B------:R-:W-:Y:S02]  /*72a0*/  UIMAD.WIDE.U32 UR6, UR4, UR40, URZ ;  /* 0x00000028040672a5 */ /* 0x000fe4000f8e00ff */
[----:B------:R-:W-:Y:S02]  /*72b0*/  USEL UR9, UR48, UR5, !UP1 ;  /* 0x0000000530097287 */ /* 0x000fe4000c800000 */
[----:B------:R-:W-:Y:S02]  /*72c0*/  USEL UR8, UR36, UR8, !UP0 ;  /* 0x0000000824087287 */ /* 0x000fe4000c000000 */
[----:B------:R-:W-:Y:S01]  /*72d0*/  UIMAD.WIDE.U32 UR10, UR9, UR40, URZ ;  /* 0x00000028090a72a5 */ /* 0x000fe2000f8e00ff */
[----:B------:R-:W-:Y:S01]  /*72e0*/  UMOV UR6, UR7 ;  /* 0x0000000700067c82 */ /* 0x000fe20008000000 */
[----:B------:R-:W-:Y:S01]  /*72f0*/  UMOV UR5, UR13 ;  /* 0x0000000d00057c82 */ /* 0x000fe20008000000 */
[----:B------:R-:W-:Y:S02]  /*7300*/  @UP2 USHF.R.U32.HI UR4, URZ, UR41, UR6 ;  /* 0x00000029ff042299 */ /* 0x000fe40008011606 */
[----:B------:R-:W-:Y:S02]  /*7310*/  USHF.R.U32.HI UR5, URZ, UR53, UR5 ;  /* 0x00000035ff057299 */ /* 0x000fe40008011605 */
[----:B------:R-:W-:Y:S02]  /*7320*/  UIMAD UR4, UR39, UR4, URZ ;  /* 0x00000004270472a4 */ /* 0x000fe4000f8e02ff */
[----:B------:R-:W-:Y:S02]  /*7330*/  USEL UR5, UR37, UR5, !UP1 ;  /* 0x0000000525057287 */ /* 0x000fe4000c800000 */
[----:B------:R-:W-:Y:S01]  /*7340*/  UISETP.GE.AND UP0, UPT, UR8, UR4, UPT ;  /* 0x000000040800728c */ /* 0x000fe2000bf06270 */
[----:B------:R-:W-:Y:S01]  /*7350*/  UMOV UR6, UR11 ;  /* 0x0000000b00067c82 */ /* 0x000fe20008000000 */
[----:B------:R-:W-:Y:S02]  /*7360*/  UIMAD.WIDE.U32 UR10, UR8, UR40, URZ ;  /* 0x00000028080a72a5 */ /* 0x000fe4000f8e00ff */
[----:B------:R-:W-:Y:S04]  /*7370*/  @UP2 USHF.R.U32.HI UR9, URZ, UR41, UR6 ;  /* 0x00000029ff092299 */ /* 0x000fe80008011606 */
[----:B------:R-:W-:Y:S01]  /*7380*/  UIMAD UR6, UR39, UR9, URZ ;  /* 0x00000009270672a4 */ /* 0x000fe2000f8e02ff */
[----:B------:R-:W-:Y:S03]  /*7390*/  UMOV UR4, UR11 ;  /* 0x0000000b00047c82 */ /* 0x000fe60008000000 */
[----:B------:R-:W-:Y:S02]  /*73a0*/  UISETP.GE.OR UP0, UPT, UR5, UR6, UP0 ;  /* 0x000000060500728c */ /* 0x000fe40008706670 */
[----:B------:R-:W-:Y:S02]  /*73b0*/  USHF.R.U32.HI UR4, URZ, UR41, UR4 ;  /* 0x00000029ff047299 */ /* 0x000fe40008011604 */
[----:B------:R-:W-:Y:S02]  /*73c0*/  UIMAD.WIDE.U32 UR6, UR5, UR40, URZ ;  /* 0x00000028050672a5 */ /* 0x000fe4000f8e00ff */
[----:B------:R-:W-:Y:S02]  /*73d0*/  USEL UR11, UR8, UR4, !UP2 ;  /* 0x00000004080b7287 */ /* 0x000fe4000d000000 */
[----:B------:R-:W-:Y:S02]  /*73e0*/  UIADD3 UR6, UPT, UPT, -UR5, URZ, URZ ;  /* 0x000000ff05067290 */ /* 0x000fe4000fffe1ff */
[----:B------:R-:W-:Y:S02]  /*73f0*/  UIADD3 UR10, UPT, UPT, -UR11, URZ, URZ ;  /* 0x000000ff0b0a7290 */ /* 0x000fe4000fffe1ff */
[----:B------:R-:W-:Y:S02]  /*7400*/  UIMAD UR6, UR42, UR6, UR37 ;  /* 0x000000062a0672a4 */ /* 0x000fe4000f8e0225 */
[----:B------:R-:W-:Y:S01]  /*7410*/  UIMAD UR10, UR39, UR10, UR8 ;  /* 0x0000000a270a72a4 */ /* 0x000fe2000f8e0208 */
[----:B------:R-:W-:Y:S01]  /*7420*/  @!UP0 UMOV UR4, UR7 ;  /* 0x0000000700048c82 */ /* 0x000fe20008000000 */
[----:B------:R-:W-:Y:S02]  /*7430*/  UIADD3 UR7, UPT, UPT, -UR8, URZ, URZ ;  /* 0x000000ff08077290 */ /* 0x000fe4000fffe1ff */
[----:B------:R-:W-:Y:S04]  /*7440*/  @!UP0 USHF.R.U32.HI UR4, URZ, UR41, UR4 ;  /* 0x00000029ff048299 */ /* 0x000fe80008011604 */
[----:B------:R-:W-:Y:S04]  /*7450*/  @!UP0 USEL UR4, UR5, UR4, !UP2 ;  /* 0x0000000405048287 */ /* 0x000fe8000d000000 */
[----:B------:R-:W-:Y:S02]  /*7460*/  @!UP0 UIMAD UR9, UR9, UR10, UR4 ;  /* 0x0000000a090982a4 */ /* 0x000fe4000f8e0204 */
[----:B------:R-:W-:Y:S02]  /*7470*/  @!UP0 UIADD3 UR10, UPT, UPT, UR11, -UR4, URZ ;  /* 0x800000040b0a8290 */ /* 0x000fe4000fffe0ff */
[----:B------:R-:W-:Y:S02]  /*7480*/  UIMAD UR4, UR54, UR7, UR36 ;  /* 0x00000007360472a4 */ /* 0x000fe4000f8e0224 */
[----:B------:R-:W-:Y:S03]  /*7490*/  @!UP0 UIMAD UR8, UR10, UR39, UR5 ;  /* 0x000000270a0882a4 */ /* 0x000fe6000f8e0205 */
[----:B------:R-:W-:Y:S02]  /*74a0*/  @!UP0 UMOV UR5, UR9 ;  /* 0x0000000900058c82 */ /* 0x000fe40008000000 */
[----:B------:R-:W-:Y:S02]  /*74b0*/  UIMAD UR37, UR5, UR42, UR6 ;  /* 0x0000002a052572a4 */ /* 0x000fe4000f8e0206 */
[----:B------:R-:W-:Y:S11]  /*74c0*/  UIMAD UR36, UR8, UR54, UR4 ;  /* 0x00000036082472a4 */ /* 0x000ff6000f8e0204 */
[----:B------:R-:W-:Y:S01]  /*74d0*/  @!UPT UIADD3 URZ, UPT, UPT, URZ, URZ, URZ ;  /* 0x000000fffffff290 */ /* 0x000fe2000fffe0ff */
.L_x_127:
[----:B------:R-:W-:Y:S01]  /*74e0*/  UISETP.NE.AND UP0, UPT, UR38, 0x1, UPT ;  /* 0x000000012600788c */ /* 0x000fe2000bf05270 */
[----:B------:R-:W-:Y:S04]  /*74f0*/  @P0 SHF.R.U32.HI R4, RZ, 0x10, R5 ;  /* 0x00000010ff040819 */ /* 0x000fe80000011605 */
[----:B------:R-:W-:Y:S06]  /*7500*/  @P0 R2UR UR50, R4 ;  /* 0x00000000043202ca */ /* 0x000fec00000e0000 */
[----:B------:R-:W1:Y:S01]  /*7510*/  @!UP0 LDCU.128 UR12, c[0x0][0xc10] ;  /* 0x00018200ff0c87ac */ /* 0x000e620008000c00 */
[----:B------:R-:W2:Y:S01]  /*7520*/  @!UP0 LDCU UR5, c[0x0][0xc0c] ;  /* 0x00018180ff0587ac */ /* 0x000ea20008000800 */
[----:B------:R-:W3:Y:S01]  /*7530*/  @!UP0 LDCU UR10, c[0x0][0xc20] ;  /* 0x00018400ff0a87ac */ /* 0x000ee20008000800 */
[----:B-1----:R-:W-:Y:S02]  /*7540*/  UIMAD.WIDE.U32 UR8, UR37, UR12, URZ ;  /* 0x0000000c250872a5 */ /* 0x002fe4000f8e00ff */
[----:B------:R-:W-:Y:S02]  /*7550*/  UIMAD.WIDE.U32 UR6, UR36, UR15, URZ ;  /* 0x0000000f240672a5 */ /* 0x000fe4000f8e00ff */
[----:B------:R-:W-:Y:S03]  /*7560*/  @!UP0 UISETP.NE.AND UP1, UPT, UR14, 0x1, UPT ;  /* 0x000000010e00888c */ /* 0x000fe6000bf25270 */
[----:B------:R-:W-:Y:S01]  /*7570*/  @!UP0 UMOV UR4, UR9 ;  /* 0x0000000900048c82 */ /* 0x000fe20008000000 */
[----:B--2---:R-:W-:Y:S02]  /*7580*/  @!UP0 UISETP.NE.AND UP2, UPT, UR5, 0x1, UPT ;  /* 0x000000010500888c */ /* 0x004fe4000bf45270 */
[----:B------:R-:W-:Y:S01]  /*7590*/  @!UP0 USHF.R.U32.HI UR4, URZ, UR13, UR4 ;  /* 0x0000000dff048299 */ /* 0x000fe20008011604 */
[----:B------:R-:W-:Y:S02]  /*75a0*/  @!UP0 UMOV UR6, UR7 ;  /* 0x0000000700068c82 */ /* 0x000fe40008000000 */
[----:B---3--:R-:W-:Y:S02]  /*75b0*/  @!UP0 USHF.R.U32.HI UR6, URZ, UR10, UR6 ;  /* 0x0000000aff068299 */ /* 0x008fe40008011606 */
[----:B------:R-:W-:Y:S02]  /*75c0*/  @!UP0 USEL UR7, UR37, UR4, !UP2 ;  /* 0x0000000425078287 */ /* 0x000fe4000d000000 */
[----:B------:R-:W-:Y:S04]  /*75d0*/  @!UP0 USEL UR6, UR36, UR6, !UP1 ;  /* 0x0000000624068287 */ /* 0x000fe8000c800000 */
[----:B------:R-:W-:Y:S02]  /*75e0*/  @!UP0 UIADD3 UR4, UPT, UPT, -UR7, UR6, URZ ;  /* 0x0000000607048290 */ /* 0x000fe4000fffe1ff */
[----:B------:R-:W-:Y:S02]  /*75f0*/  @!UP0 UIADD3 UR6, UPT, UPT, UR7, -UR6, URZ ;  /* 0x8000000607068290 */ /* 0x000fe4000fffe0ff */
[----:B------:R-:W-:Y:S02]  /*7600*/  @!UP0 UIMAD UR37, UR4, UR5, UR37 ;  /* 0x00000005042582a4 */ /* 0x000fe4000f8e0225 */
[----:B------:R-:W-:Y:S02]  /*7610*/  @!UP0 UIMAD UR36, UR6, UR14, UR36 ;  /* 0x0000000e062482a4 */ /* 0x000fe4000f8e0224 */
[----:B------:R-:W-:Y:S09]  /*7620*/  ULOP3.LUT UP0, URZ, UR62, 0x1b0, URZ, 0xc0, !UPT ;  /* 0x000001b03eff7892 */ /* 0x000ff2000f80c0ff */
[----:B------:R-:W-:Y:S05]  /*7630*/  BRA.U !UP0, `(.L_x_128) ;  /* 0x0000000108407547 */ /* 0x000fea000b800000 */
[----:B------:R-:W1:Y:S01]  /*7640*/  LDCU.64 UR8, c[0x4][0x80] ;  /* 0x01001000ff0877ac */ /* 0x000e620008000a00 */
[----:B------:R-:W-:Y:S01]  /*7650*/  MOV R15, 0x0 ;  /* 0x00000000000f7802 */ /* 0x000fe20000000f00 */
[----:B------:R-:W-:Y:S02]  /*7660*/  HFMA2 R12, -RZ, RZ, 0, 5.9604644775390625e-08 ;  /* 0x00000001ff0c7431 */ /* 0x000fe400000001ff */
[----:B------:R-:W-:Y:S02]  /*7670*/  IMAD.MOV.U32 R8, RZ, RZ, 0x70 ;  /* 0x00000070ff087424 */ /* 0x000fe400078e00ff */
[----:B------:R-:W-:Y:S01]  /*7680*/  IMAD.MOV.U32 R13, RZ, RZ, RZ ;  /* 0x000000ffff0d7224 */ /* 0x000fe200078e00ff */
[----:B------:R-:W2:Y:S01]  /*7690*/  LDCU.64 UR6, c[0x4][0x88] ;  /* 0x01001100ff0677ac */ /* 0x000ea20008000a00 */
[----:B------:R-:W3:Y:S01]  /*76a0*/  LDC.64 R14, c[0x4][R15] ;  /* 0x010000000f0e7b82 */ /* 0x000ee20000000a00 */
[----:B------:R-:W4:Y:S01]  /*76b0*/  LDCU.64 UR4, c[0x4][0x8] ;  /* 0x01000100ff0477ac */ /* 0x000f220008000a00 */
[----:B-1----:R-:W-:Y:S01]  /*76c0*/  MOV R5, UR9 ;  /* 0x0000000900057c02 */ /* 0x002fe20008000f00 */
[----:B------:R-:W-:Y:S01]  /*76d0*/  IMAD.U32 R4, RZ, RZ, UR8 ;  /* 0x00000008ff047e24 */ /* 0x000fe2000f8e00ff */
[----:B--2---:R-:W-:Y:S01]  /*76e0*/  MOV R7, UR7 ;  /* 0x0000000700077c02 */ /* 0x004fe20008000f00 */
[----:B------:R-:W-:Y:S01]  /*76f0*/  IMAD.U32 R6, RZ, RZ, UR6 ;  /* 0x00000006ff067e24 */ /* 0x000fe2000f8e00ff */
[----:B----4-:R-:W-:Y:S01]  /*7700*/  MOV R11, UR5 ;  /* 0x00000005000b7c02 */ /* 0x010fe20008000f00 */
[----:B------:R-:W-:Y:S02]  /*7710*/  IMAD.U32 R10, RZ, RZ, UR4 ;  /* 0x00000004ff0a7e24 */ /* 0x000fe4000f8e00ff */
[----:B------:R-:W-:Y:S07]  /*7720*/  LEPC R20, `(.L_x_128) ;  /* 0x000000001014794e */ /* 0x000fee0000000000 */
[----:B---3-5:R-:W-:Y:S05]  /*7730*/  CALL.ABS.NOINC R14 ;  /* 0x000000000e007343 */ /* 0x028fea0003c00000 */
.L_x_128:
[----:B------:R-:W-:Y:S01]  /*7740*/  LOP3.LUT P0, RZ, R151, 0x1b0, RZ, 0xc0, !PT ;  /* 0x000001b097ff7812 */ /* 0x000fe2000780c0ff */
[----:B------:R-:W-:Y:S11]  /*7750*/  BSSY.RECONVERGENT B6, `(.L_x_129) ;  /* 0x0000013000067945 */ /* 0x000ff60003800200 */
[----:B------:R-:W-:Y:S01]  /*7760*/  @!UPT UIADD3 URZ, UPT, UPT, URZ, URZ, URZ ;  /* 0x000000fffffff290 */ /* 0x000fe2000fffe0ff */
[----:B------:R-:W-:Y:S05]  /*7770*/  @!P0 BRA `(.L_x_130) ;  /* 0x0000000000408947 */ /* 0x000fea0003800000 */
        /* <DEDUP_REMOVED lines=16> */
.L_x_130:
[----:B------:R-:W-:Y:S05]  /*7880*/  BSYNC.RECONVERGENT B6 ;  /* 0x0000000000067941 */ /* 0x000fea0003800200 */
.L_x_129:
[----:B------:R-:W-:Y:S02]  /*7890*/  R2UR UR4, R148 ;  /* 0x00000000940472ca */ /* 0x000fe400000e0000 */
[----:B------:R-:W-:Y:S02]  /*78a0*/  ISETP.NE.U32.AND P3, PT, R138, RZ, PT ;  /* 0x000000ff8a00720c */ /* 0x000fe40003f65070 */
[----:B------:R-:W-:Y:S02]  /*78b0*/  ISETP.NE.U32.AND P4, PT, R134, RZ, PT ;  /* 0x000000ff8600720c */ /* 0x000fe40003f85070 */
[----:B------:R-:W-:Y:S02]  /*78c0*/  ISETP.NE.AND.EX P3, PT, R139, RZ, PT, P3 ;  /* 0x000000ff8b00720c */ /* 0x000fe40003f65330 */
[----:B------:R-:W-:Y:S02]  /*78d0*/  PLOP3.LUT P1, PT, PT, PT, PT, 0x8, 0x80 ;  /* 0x000000000080781c */ /* 0x000fe40003f2e170 */
[----:B------:R-:W-:Y:S03]  /*78e0*/  ISETP.NE.AND.EX P4, PT, R135, RZ, PT, P4 ;  /* 0x000000ff8700720c */ /* 0x000fe60003f85340 */
[----:B------:R-:W-:Y:S06]  /*78f0*/  UISETP.NE.AND UP1, UPT, UR4, URZ, UPT ;  /* 0x000000ff0400728c */ /* 0x000fec000bf25270 */
[----:B------:R-:W-:Y:S05]  /*7900*/  PLOP3.LUT P0, PT, PT, PT, UP1, 0x80, 0x8 ;  /* 0x000000000008781c */ /* 0x000fea0003f0f018 */
[----:B------:R-:W1:Y:S08]  /*7910*/  @UP1 LDCU.64 UR4, c[0x0][0x988] ;  /* 0x00013100ff0417ac */ /* 0x000e700008000a00 */
[----:B------:R-:W-:Y:S01]  /*7920*/  @P0 PLOP3.LUT P1, PT, P3, PT, PT, 0x80, 0x8 ;  /* 0x000000000008081c */ /* 0x000fe20001f2f070 */
[----:B-1----:R-:W-:Y:S04]  /*7930*/  @UP1 UISETP.NE.U32.AND UP0, UPT, UR4, URZ, UPT ;  /* 0x000000ff0400128c */ /* 0x002fe8000bf05070 */
[----:B------:R-:W-:Y:S04]  /*7940*/  @UP1 UISETP.NE.AND.EX UP0, UPT, UR5, URZ, UPT, UP0 ;  /* 0x000000ff0500128c */ /* 0x000fe8000bf05300 */
[----:B------:R-:W-:Y:S01]  /*7950*/  @UP1 USEL UR4, URZ, 0xffffffff, UP0 ;  /* 0xffffffffff041887 */ /* 0x000fe20008000000 */
[----:B------:R-:W-:Y:S11]  /*7960*/  @!P3 BRA `(.L_x_131) ;  /* 0x000000000030b947 */ /* 0x000ff60003800000 */
[----:B------:R-:W-:Y:S01]  /*7970*/  ISETP.NE.U32.AND P2, PT, R136, RZ, PT ;  /* 0x000000ff8800720c */ /* 0x000fe20003f45070 */
[----:B------:R-:W1:Y:S01]  /*7980*/  LDCU.64 UR6, c[0x0][0x358] ;  /* 0x00006b00ff0677ac */ /* 0x000e620008000a00 */
[----:B------:R-:W-:Y:S02]  /*7990*/  IMAD.MOV.U32 R145, RZ, RZ, 0x1 ;  /* 0x00000001ff917424 */ /* 0x000fe400078e00ff */
[----:B------:R-:W-:Y:S11]  /*79a0*/  ISETP.NE.AND.EX P2, PT, R137, RZ, PT, P2 ;  /* 0x000000ff8900720c */ /* 0x000ff60003f45320 */
[----:B------:R-:W-:Y:S02]  /*79b0*/  @!UPT UIADD3 URZ, UPT, UPT, URZ, URZ, URZ ;  /* 0x000000fffffff290 */ /* 0x000fe4000fffe0ff */
[----:B------:R-:W2:Y:S01]  /*79c0*/  @P2 LDC.64 R4, c[0x0][0x988] ;  /* 0x00026200ff042b82 */ /* 0x000ea20000000a00 */
[----:B------:R-:W-:Y:S04]  /*79d0*/  @P2 IMAD R0, R138, UR45, RZ ;  /* 0x0000002d8a002c24 */ /* 0x000fe8000f8e02ff */
[----:B--2---:R-:W-:Y:S04]  /*79e0*/  @P2 IMAD.WIDE R4, R0, 0x4, R4 ;  /* 0x0000000400042825 */ /* 0x004fe800078e0204 */
[----:B------:R-:W-:Y:S01]  /*79f0*/  HFMA2 R0, -RZ, RZ, 0, 5.9604644775390625e-08 ;  /* 0x00000001ff007431 */ /* 0x000fe200000001ff */
[----:B-1---5:R1:W5:Y:S04]  /*7a00*/  @P2 LDG.E R71, desc[UR6][R4.64] ;  /* 0x0000000604472981 */ /* 0x022368000c1e1900 */
[----:B------:R-:W-:Y:S01]  /*7a10*/  @!P2 PRMT R145, R0, 0x7610, R145 ;  /* 0x000076100091a816 */ /* 0x000fe20000000091 */
[----:B-1----:R-:W2:Y:S06]  /*7a20*/  @!P2 LDC R71, c[0x0][0x980] ;  /* 0x00026000ff47ab82 */ /* 0x002eac0000000800 */
.L_x_131:
[----:B------:R-:W-:Y:S05]  /*7a30*/  @!P4 BRA `(.L_x_132) ;  /* 0x000000000024c947 */ /* 0x000fea0003800000 */
[----:B------:R-:W-:Y:S01]  /*7a40*/  ISETP.NE.U32.AND P2, PT, R132, RZ, PT ;  /* 0x000000ff8400720c */ /* 0x000fe20003f45070 */
[----:B------:R-:W1:Y:S03]  /*7a50*/  LDCU.64 UR6, c[0x0][0x358] ;  /* 0x00006b00ff0677ac */ /* 0x000e660008000a00 */
[----:B------:R-:W-:Y:S11]  /*7a60*/  ISETP.NE.AND.EX P2, PT, R133, RZ, PT, P2 ;  /* 0x000000ff8500720c */ /* 0x000ff60003f45320 */
[----:B------:R-:W-:Y:S02]  /*7a70*/  @!UPT UIADD3 URZ, UPT, UPT, URZ, URZ, URZ ;  /* 0x000000fffffff290 */ /* 0x000fe4000fffe0ff */
[----:B------:R-:W3:Y:S01]  /*7a80*/  @P2 LDC.64 R4, c[0x0][0x9a8] ;  /* 0x00026a00ff042b82 */ /* 0x000ee20000000a00 */
[----:B------:R-:W-:Y:S04]  /*7a90*/  @P2 IMAD R0, R134, UR45, RZ ;  /* 0x0000002d86002c24 */ /* 0x000fe8000f8e02ff */
[----:B---3--:R-:W-:Y:S05]  /*7aa0*/  @P2 IMAD.WIDE R4, R0, 0x4, R4 ;  /* 0x0000000400042825 */ /* 0x008fea00078e0204 */
[----:B-1---5:R1:W5:Y:S02]  /*7ab0*/  @P2 LDG.E R70, desc[UR6][R4.64] ;  /* 0x0000000604462981 */ /* 0x022364000c1e1900 */
[----:B-1----:R-:W3:Y:S02]  /*7ac0*/  @!P2 LDC R70, c[0x0][0x9a0] ;  /* 0x00026800ff46ab82 */ /* 0x002ee40000000800 */
.L_x_132:
[----:B--2--5:R-:W-:Y:S01]  /*7ad0*/  @P0 FSETP.NEU.AND P4, PT, R71, RZ, PT ;  /* 0x000000ff4700020b */ /* 0x024fe20003f8d000 */
[----:B------:R-:W-:Y:S01]  /*7ae0*/  IMAD.U32 R0, RZ, RZ, UR4 ;  /* 0x00000004ff007e24 */ /* 0x000fe2000f8e00ff */
[----:B------:R-:W-:Y:S01]  /*7af0*/  @P0 LOP3.LUT P2, RZ, R145, 0xff, RZ, 0xc0, !PT ;  /* 0x000000ff91ff0812 */ /* 0x000fe2000784c0ff */
[----:B------:R-:W-:Y:S01]  /*7b00*/  BSSY B1, `(.L_x_133) ;  /* 0x000003e000017945 */ /* 0x000fe20003800000 */
[----:B------:R-:W-:Y:S01]  /*7b10*/  @P0 SEL R3, RZ, 0xffffffff, P4 ;  /* 0xffffffffff030807 */ /* 0x000fe20002000000 */
[----:B------:R-:W-:Y:S01]  /*7b20*/  IMAD.IADD R2, R69, 0x1, R2 ;  /* 0x0000000145027824 */ /* 0x000fe200078e0202 */
[----:B------:R-:W-:Y:S02]  /*7b30*/  LEA R152, R68, UR44, 0x3 ;  /* 0x0000002c44987c11 */ /* 0x000fe4000f8e18ff */
[----:B------:R-:W-:Y:S02]  /*7b40*/  CS2R R18, SRZ ;  /* 0x0000000000127805 */ /* 0x000fe4000001ff00 */
[----:B------:R-:W-:Y:S02]  /*7b50*/  @P1 SEL R3, R0, R3, !P2 ;  /* 0x0000000300031207 */ /* 0x000fe40005000000 */
[----:B------:R-:W-:Y:S02]  /*7b60*/  CS2R R16, SRZ ;  /* 0x0000000000107805 */ /* 0x000fe4000001ff00 */
[----:B------:R-:W-:Y:S02]  /*7b70*/  PLOP3.LUT P5, PT, PT, PT, PT, 0x8, 0x80 ;  /* 0x000000000080781c */ /* 0x000fe40003fae170 */
[----:B------:R-:W-:Y:S02]  /*7b80*/  CS2R R26, SRZ ;  /* 0x00000000001a7805 */ /* 0x000fe4000001ff00 */
[----:B------:R-:W-:Y:S02]  /*7b90*/  @P0 LOP3.LUT R3, R3, 0x1, RZ, 0xc0, !PT ;  /* 0x0000000103030812 */ /* 0x000fe400078ec0ff */
[----:B------:R-:W-:Y:S02]  /*7ba0*/  CS2R R24, SRZ ;  /* 0x0000000000187805 */ /* 0x000fe4000001ff00 */
[----:B------:R-:W-:Y:S02]  /*7bb0*/  CS2R R30, SRZ ;  /* 0x00000000001e7805 */ /* 0x000fe4000001ff00 */
[----:B------:R-:W-:Y:S02]  /*7bc0*/  CS2R R28, SRZ ;  /* 0x00000000001c7805 */ /* 0x000fe4000001ff00 */
[----:B------:R-:W-:Y:S02]  /*7bd0*/  ISETP.NE.U32.OR P1, PT, R3, 0x1, !P0 ;  /* 0x000000010300780c */ /* 0x000fe40004725470 */
[----:B------:R-:W-:Y:S02]  /*7be0*/  CS2R R34, SRZ ;  /* 0x0000000000227805 */ /* 0x000fe4000001ff00 */
[----:B------:R-:W-:Y:S09]  /*7bf0*/  CS2R R32, SRZ ;  /* 0x0000000000207805 */ /* 0x000ff2000001ff00 */
[----:B------:R-:W-:Y:S04]  /*7c00*/  @P1 SHF.L.U32 R0, R140, 0x1f, RZ ;  /* 0x0000001f8c001819 */ /* 0x000fe800000006ff */
[----:B------:R1:W2:Y:S02]  /*7c10*/  @P1 SYNCS.PHASECHK.TRANS64.TRYWAIT P0, [UR44+0x290], R0 ;  /* 0x00029000ff0015a7 */ /* 0x0002a4000800112c */
[----:B-1----:R-:W-:Y:S04]  /*7c20*/  SHF.L.U32 R0, R142, 0x1f, RZ ;  /* 0x0000001f8e007819 */ /* 0x002fe800000006ff */
[----:B------:R1:W4:Y:S01]  /*7c30*/  SYNCS.PHASECHK.TRANS64.TRYWAIT P4, [R152+URZ+0x2c0], R0 ;  /* 0x0002c000980075a7 */ /* 0x00032200080811ff */
[----:B--2---:R-:W-:Y:S01]  /*7c40*/  @P1 PLOP3.LUT P5, PT, P0, PT, PT, 0x8, 0x80 ;  /* 0x000000000080181c */ /* 0x004fe200007ae170 */
[----:B------:R-:W-:Y:S01]  /*7c50*/  @!UPT UIADD3 URZ, UPT, UPT, URZ, URZ, URZ ;  /* 0x000000fffffff290 */ /* 0x000fe2000fffe0ff */
[----:B-1----:R-:W-:Y:S11]  /*7c60*/  @!P1 BRA `(.L_x_134) ;  /* 0x00000000009c9947 */ /* 0x002ff60003800000 */
[----:B------:R-:W-:Y:S01]  /*7c70*/  ISETP.NE.U32.AND P0, PT, RZ, UR60, PT ;  /* 0x0000003cff007c0c */ /* 0x000fe2000bf05070 */
[----:B------:R-:W-:Y:S01]  /*7c80*/  BSSY B0, `(.L_x_135) ;  /* 0x0000016000007945 */ /* 0x000fe20003800000 */
[----:B------:R-:W-:Y:S02]  /*7c90*/  FSETP.NEU.AND P2, PT, R71, RZ, PT ;  /* 0x000000ff4700720b */ /* 0x000fe40003f4d000 */
[----:B------:R-:W-:Y:S02]  /*7ca0*/  CS2R R34, SRZ ;  /* 0x0000000000227805 */ /* 0x000fe4000001ff00 */
[----:B------:R-:W-:Y:S02]  /*7cb0*/  ISETP.NE.AND.EX P0, PT, RZ, UR61, PT, P0 ;  /* 0x0000003dff007c0c */ /* 0x000fe4000bf05300 */
[----:B------:R-:W-:Y:S02]  /*7cc0*/  CS2R R32, SRZ ;  /* 0x0000000000207805 */ /* 0x000fe4000001ff00 */
[----:B------:R-:W-:Y:S02]  /*7cd0*/  LOP3.LUT P1, RZ, R145, 0xff, RZ, 0xc0, !PT ;  /* 0x000000ff91ff7812 */ /* 0x000fe4000782c0ff */
[----:B------:R-:W-:Y:S02]  /*7ce0*/  CS2R R30, SRZ ;  /* 0x00000000001e7805 */ /* 0x000fe4000001ff00 */
[----:B------:R-:W-:Y:S02]  /*7cf0*/  SEL R3, RZ, 0xffffffff, P2 ;  /* 0xffffffffff037807 */ /* 0x000fe40001000000 */
[----:B------:R-:W-:Y:S02]  /*7d00*/  CS2R R28, SRZ ;  /* 0x00000000001c7805 */ /* 0x000fe4000001ff00 */
[----:B------:R-:W-:Y:S02]  /*7d10*/  SEL R4, RZ, 0xffffffff, P0 ;  /* 0xffffffffff047807 */ /* 0x000fe40000000000 */
[----:B------:R-:W-:Y:S02]  /*7d20*/  CS2R R26, SRZ ;  /* 0x00000000001a7805 */ /* 0x000fe4000001ff00 */
[----:B------:R-:W-:Y:S02]  /*7d30*/  CS2R R24, SRZ ;  /* 0x0000000000187805 */ /* 0x000fe4000001ff00 */
[----:B------:R-:W-:Y:S02]  /*7d40*/  CS2R R18, SRZ ;  /* 0x0000000000127805 */ /* 0x000fe4000001ff00 */
[----:B------:R-:W-:Y:S02]  /*7d50*/  @P3 SEL R3, R4, R3, !P1 ;  /* 0x0000000304033207 */ /* 0x000fe40004800000 */
[----:B------:R-:W-:Y:S02]  /*7d60*/  CS2R R16, SRZ ;  /* 0x0000000000107805 */ /* 0x000fe4000001ff00 */
[----:B------:R-:W-:Y:S04]  /*7d70*/  LOP3.LUT R3, R3, 0x1, RZ, 0xc0, !PT ;  /* 0x0000000103037812 */ /* 0x000fe800078ec0ff */
[----:B------:R-:W-:Y:S01]  /*7d80*/  ISETP.NE.U32.AND P0, PT, R3, 0x1, PT ;  /* 0x000000010300780c */ /* 0x000fe20003f05070 */
[----:B------:R-:W-:Y:S01]  /*7d90*/  @!UPT UIADD3 URZ, UPT, UPT, URZ, URZ, URZ ;  /* 0x000000fffffff290 */ /* 0x000fe2000fffe0ff */
[----:B------:R-:W-:Y:S11]  /*7da0*/  @!P5 BRA `(.L_x_136) ;  /* 0x00000000000cd947 */ /* 0x000ff60003800000 */
[----:B------:R-:W-:Y:S04]  /*7db0*/  SHF.L.U32 R4, R140, 0x1f, RZ ;  /* 0x0000001f8c047819 */ /* 0x000fe800000006ff */
[----:B------:R-:W1:Y:S02]  /*7dc0*/  SYNCS.PHASECHK.TRANS64.TRYWAIT P1, [UR44+0x290], R4 ;  /* 0x00029004ff0075a7 */ /* 0x000e64000802112c */
[----:B-1----:R-:W-:Y:S05]  /*7dd0*/  @!P1 BRA `(.L_x_137) ;  /* 0x0000002c001c9947 */ /* 0x002fea0003800000 */
.L_x_136:
[----:B------:R-:W-:Y:S05]  /*7de0*/  BSYNC B0 ;  /* 0x0000000000007941 */ /* 0x000fea0003800000 */
.L_x_135:
[----:B------:R2:W1:Y:S01]  /*7df0*/  @P0 LDS.128 R32, [R144+UR44+0x400] ;  /* 0x0004002c90200984 */ /* 0x0004620008000c00 */
[----:B------:R-:W5:Y:S01]  /*7e00*/  S2UR UR5, SR_CgaCtaId ;  /* 0x00000000000579c3 */ /* 0x000f620000008800 */
[----:B------:R-:W-:Y:S01]  /*7e10*/  UIADD3 UR4, UPT, UPT, UR44, 0x298, URZ ;  /* 0x000002982c047890 */ /* 0x000fe2000fffe0ff */
[----:B------:R-:W-:Y:S01]  /*7e20*/  LOP3.LUT R140, R140, 0x1, RZ, 0x3c, !PT ;  /* 0x000000018c8c7812 */ /* 0x000fe200078e3cff */
[----:B------:R2:W1:Y:S04]  /*7e30*/  @P0 LDS.128 R28, [R143+0x10] ;  /* 0x000010008f1c0984 */ /* 0x0004680000000c00 */
[----:B------:R2:W1:Y:S04]  /*7e40*/  @P0 LDS.128 R24, [R150+0x20] ;  /* 0x0000200096180984 */ /* 0x0004680000000c00 */
[----:B------:R2:W1:Y:S01]  /*7e50*/  @P0 LDS.128 R16, [R149+0x30] ;  /* 0x0000300095100984 */ /* 0x0004620000000c00 */
[----:B------:R-:W-:Y:S01]  /*7e60*/  @!PT LDS RZ, [RZ] ;  /* 0x00000000fffff984 */ /* 0x000fe20000000800 */
[----:B------:R-:W-:Y:S01]  /*7e70*/  @!PT LDS RZ, [RZ] ;  /* 0x00000000fffff984 */ /* 0x000fe20000000800 */
[----:B------:R-:W-:Y:S01]  /*7e80*/  @!PT LDS RZ, [RZ] ;  /* 0x00000000fffff984 */ /* 0x000fe20000000800 */
[----:B------:R-:W-:Y:S01]  /*7e90*/  @!PT LDS RZ, [RZ] ;  /* 0x00000000fffff984 */ /* 0x000fe20000000800 */
[----:B------:R3:W-:Y:S06]  /*7ea0*/  MEMBAR.ALL.CTA ;  /* 0x0000000000007992 */ /* 0x0007ec0000008000 */
[----:B---3--:R-:W3:Y:S01]  /*7eb0*/  FENCE.VIEW.ASYNC.S ;  /* 0x00000000000073c6 */ /* 0x008ee20000000000 */
[----:B-----5:R-:W-:Y:S09]  /*7ec0*/  UPRMT UR4, UR5, 0x654, UR4 ;  /* 0x0000065405047896 */ /* 0x020ff20008000004 */
[----:B---3--:R-:W-:Y:S03]  /*7ed0*/  SYNCS.ARRIVE.TRANS64.RED.A1T0 RZ, [UR4], RZ ;  /* 0x000000ffffff79a7 */ /* 0x008fe60008100404 */
.L_x_134:
[----:B------:R-:W-:Y:S05]  /*7ee0*/  BSYNC B1 ;  /* 0x0000000000017941 */ /* 0x000fea0003800000 */
.L_x_133:
[----:B-1----:R-:W-:Y:S04]  /*7ef0*/  SHF.R.U32.HI R3, RZ, 0x15, R2 ;  /* 0x00000015ff037819 */ /* 0x002fe80000011602 */
[----:B------:R-:W-:Y:S01]  /*7f00*/  LOP3.LUT P0, RZ, R3, 0x3, R146, 0x48, !PT ;  /* 0x0000000303ff7812 */ /* 0x000fe20007804892 */
[----:B------:R-:W-:Y:S01]  /*7f10*/  @!UPT UIADD3 URZ, UPT, UPT, URZ, URZ, URZ ;  /* 0x000000fffffff290 */ /* 0x000fe2000fffe0ff */
[----:B----4-:R-:W-:Y:S11]  /*7f20*/  @P4 BRA `(.L_x_138) ;  /* 0x0000000000084947 */ /* 0x010ff60003800000 */
[----:B------:R-:W1:Y:S02]  /*7f30*/  SYNCS.PHASECHK.TRANS64.TRYWAIT P1, [R152+URZ+0x2c0], R0 ;  /* 0x0002c000980075a7 */ /* 0x000e6400080211ff */
[----:B-1----:R-:W-:Y:S05]  /*7f40*/  @!P1 BRA `(.L_x_139) ;  /* 0x0000002800d89947 */ /* 0x002fea0003800000 */
.L_x_138:
[----:B------:R-:W-:Y:S05]  /*7f50*/  @!P0 BRA `(.L_x_140) ;  /* 0x0000000000408947 */ /* 0x000fea0003800000 */
[----:B------:R-:W4:Y:S01]  /*7f60*/  LDCU.64 UR8, c[0x4][0x70] ;  /* 0x01000e00ff0877ac */ /* 0x000f220008000a00 */
[----:B------:R-:W-:Y:S01]  /*7f70*/  MOV R15, 0x0 ;  /* 0x00000000000f7802 */ /* 0x000fe20000000f00 */
[----:B------:R-:W-:Y:S02]  /*7f80*/  HFMA2 R12, -RZ, RZ, 0, 5.9604644775390625e-08 ;  /* 0x00000001ff0c7431 */ /* 0x000fe400000001ff */
[----:B------:R-:W-:Y:S02]  /*7f90*/  IMAD.MOV.U32 R8, RZ, RZ, 0x192 ;  /* 0x00000192ff087424 */ /* 0x000fe400078e00ff */
[----:B------:R-:W-:Y:S01]  /*7fa0*/  IMAD.MOV.U32 R13, RZ, RZ, RZ ;  /* 0x000000ffff0d7224 */ /* 0x000fe200078e00ff */
[----:B------:R-:W5:Y:S01]  /*7fb0*/  LDCU.64 UR6, c[0x4][0x78] ;  /* 0x01000f00ff0677ac */ /* 0x000f620008000a00 */
[----:B------:R-:W1:Y:S01]  /*7fc0*/  LDC.64 R14, c[0x4][R15] ;  /* 0x010000000f0e7b82 */ /* 0x000e620000000a00 */
[----:B------:R-:W2:Y:S01]  /*7fd0*/  LDCU.64 UR4, c[0x4][0x10] ;  /* 0x01000200ff0477ac */ /* 0x000ea20008000a00 */
[----:B----4-:R-:W-:Y:S01]  /*7fe0*/  MOV R5, UR9 ;  /* 0x0000000900057c02 */ /* 0x010fe20008000f00 */
[----:B------:R-:W-:Y:S01]  /*7ff0*/  IMAD.U32 R4, RZ, RZ, UR8 ;  /* 0x00000008ff047e24 */ /* 0x000fe2000f8e00ff */
[----:B-----5:R-:W-:Y:S01]  /*8000*/  MOV R7, UR7 ;  /* 0x0000000700077c02 */ /* 0x020fe20008000f00 */
[----:B------:R-:W-:Y:S01]  /*8010*/  IMAD.U32 R6, RZ, RZ, UR6 ;  /* 0x00000006ff067e24 */ /* 0x000fe2000f8e00ff */
[----:B--2---:R-:W-:Y:S01]  /*8020*/  MOV R11, UR5 ;  /* 0x00000005000b7c02 */ /* 0x004fe20008000f00 */
[----:B------:R-:W-:Y:S02]  /*8030*/  IMAD.U32 R10, RZ, RZ, UR4 ;  /* 0x00000004ff0a7e24 */ /* 0x000fe4000f8e00ff */
[----:B------:R-:W-:Y:S07]  /*8040*/  LEPC R20, `(.L_x_140) ;  /* 0x000000001014794e */ /* 0x000fee0000000000 */
[----:B-1-3--:R-:W-:Y:S05]  /*8050*/  CALL.ABS.NOINC R14 ;  /* 0x000000000e007343 */ /* 0x00afea0003c00000 */
.L_x_140:
[----:B------:R-:W-:Y:S01]  /*8060*/  LOP3.LUT P0, RZ, R131, 0x60, RZ, 0xc0, !PT ;  /* 0x0000006083ff7812 */ /* 0x000fe2000780c0ff */
[----:B------:R-:W-:Y:S05]  /*8070*/  WARPSYNC.ALL ;  /* 0x0000000000007948 */ /* 0x000fea0003800000 */
[----:B------:R-:W-:Y:S01]  /*8080*/  R2UR UR4, R2 ;  /* 0x00000000020472ca */ /* 0x000fe200000e0000 */
[----:B------:R-:W-:Y:S01]  /*8090*/  BSSY.RECONVERGENT B0, `(.L_x_141) ;  /* 0x0000135000007945 */ /* 0x000fe20003800200 */
[----:B------:R-:W-:Y:S02]  /*80a0*/  F2FP.F16.E4M3.UNPACK_B R2, R32 ;  /* 0x00000020ff02723e */ /* 0x000fe400020006ff */
[-C--:B------:R-:W-:Y:S02]  /*80b0*/  F2FP.F16.E4M3.UNPACK_B R21, R33.reuse ;  /* 0x00000021ff15723e */ /* 0x080fe400020006ff */
[----:B------:R-:W-:Y:S01]  /*80c0*/  F2FP.F16.E4M3.UNPACK_B R12, R28 ;  /* 0x0000001cff0c723e */ /* 0x000fe200020006ff */
[----:B-1----:R-:W-:Y:S01]  /*80d0*/  HADD2.F32 R0, -RZ, R2.H0_H0 ;  /* 0x20000002ff007230 */ /* 0x002fe20000004100 */
[----:B------:R-:W-:Y:S01]  /*80e0*/  F2FP.F16.E4M3.UNPACK_B R32, R32.H1 ;  /* 0x00000020ff20723e */ /* 0x000fe200030006ff */
[--C-:B------:R-:W-:Y:S01]  /*80f0*/  HADD2.F32 R73, -RZ, R21.reuse.H0_H0 ;  /* 0x20000015ff497230 */ /* 0x100fe20000004100 */
[----:B------:R-:W-:Y:S01]  /*8100*/  F2FP.F16.E4M3.UNPACK_B R33, R33.H1 ;  /* 0x00000021ff21723e */ /* 0x000fe200030006ff */
[----:B------:R-:W-:Y:S01]  /*8110*/  HADD2.F32 R74, -RZ, R21.H1_H1 ;  /* 0x30000015ff4a7230 */ /* 0x000fe20000004100 */
[-C--:B------:R-:W-:Y:S01]  /*8120*/  F2FP.F16.E4M3.UNPACK_B R20, R34.reuse ;  /* 0x00000022ff14723e */ /* 0x080fe200020006ff */
[--C-:B------:R-:W-:Y:S01]  /*8130*/  HADD2.F32 R3, -RZ, R32.reuse.H0_H0 ;  /* 0x20000020ff037230 */ /* 0x100fe20000004100 */
[----:B------:R-:W-:Y:S01]  /*8140*/  F2FP.F16.E4M3.UNPACK_B R15, R34.H1 ;  /* 0x00000022ff0f723e */ /* 0x000fe200030006ff */
[----:B------:R-:W-:Y:S01]  /*8150*/  HADD2.F32 R72, -RZ, R32.H1_H1 ;  /* 0x30000020ff487230 */ /* 0x000fe20000004100 */
[-C--:B------:R-:W-:Y:S01]  /*8160*/  F2FP.F16.E4M3.UNPACK_B R14, R35.reuse ;  /* 0x00000023ff0e723e */ /* 0x080fe200020006ff */
[--C-:B------:R-:W-:Y:S01]  /*8170*/  HADD2.F32 R75, -RZ, R33.reuse.H0_H0 ;  /* 0x20000021ff4b7230 */ /* 0x100fe20000004100 */
[----:B------:R-:W-:Y:S01]  /*8180*/  F2FP.F16.E4M3.UNPACK_B R13, R35.H1 ;  /* 0x00000023ff0d723e */ /* 0x000fe200030006ff */
[----:B------:R-:W-:Y:S01]  /*8190*/  HADD2.F32 R76, -RZ, R33.H1_H1 ;  /* 0x30000021ff4c7230 */ /* 0x000fe20000004100 */
[----:B------:R-:W-:Y:S01]  /*81a0*/  F2FP.F16.E4M3.UNPACK_B R28, R28.H1 ;  /* 0x0000001cff1c723e */ /* 0x000fe200030006ff */
[--C-:B------:R-:W-:Y:S01]  /*81b0*/  HADD2.F32 R77, -RZ, R20.reuse.H0_H0 ;  /* 0x20000014ff4d7230 */ /* 0x100fe20000004100 */
[-C--:B------:R-:W-:Y:S01]  /*81c0*/  F2FP.F16.E4M3.UNPACK_B R11, R29.reuse ;  /* 0x0000001dff0b723e */ /* 0x080fe200020006ff */
        /* <DEDUP_REMOVED lines=43> */
[----:B------:R-:W-:Y:S01]  /*8480*/  IADD3 R152, PT, PT, R152, 0x2d0, RZ ;  /* 0x000002d098987810 */ /* 0x000fe20007ffe0ff */
[----:B------:R-:W-:Y:S01]  /*8490*/  HADD2.F32 R100, -RZ, R6.H1_H1 ;  /* 0x30000006ff647230 */ /* 0x000fe20000004100 */
[----:B------:R-:W-:Y:S01]  /*84a0*/  IADD3 R68, PT, PT, R68, 0x1, RZ ;  /* 0x0000000144447810 */ /* 0x000fe20007ffe0ff */
[--C-:B------:R-:W-:Y:S01]  /*84b0*/  HADD2.F32 R101, -RZ, R5.reuse.H0_H0 ;  /* 0x20000005ff657230 */ /* 0x100fe20000004100 */
[----:B------:R-:W-:Y:S01]  /*84c0*/  LOP3.LUT R152, R152, 0xfefffff8, RZ, 0xc0, !PT ;  /* 0xfefffff898987812 */ /* 0x000fe200078ec0ff */
[----:B------:R-:W-:Y:S02]  /*84d0*/  HADD2.F32 R102, -RZ, R5.H1_H1 ;  /* 0x30000005ff667230 */ /* 0x000fe40000004100 */
[--C-:B------:R-:W-:Y:S02]  /*84e0*/  HADD2.F32 R103, -RZ, R4.reuse.H0_H0 ;  /* 0x20000004ff677230 */ /* 0x100fe40000004100 */
[----:B------:R-:W-:Y:S02]  /*84f0*/  HADD2.F32 R104, -RZ, R4.H1_H1 ;  /* 0x30000004ff687230 */ /* 0x000fe40000004100 */
[----:B------:R-:W1:Y:S01]  /*8500*/  LDTM.x64 R4, tmem[UR4] ;  /* 0x00000004000479ee */ /* 0x000e620008340000 */
[----:B------:R-:W-:Y:S01]  /*8510*/  NOP ;  /* 0x0000000000007918 */ /* 0x000fe20000000000 */
[----:B-1----:R1:W-:Y:S01]  /*8520*/  SYNCS.ARRIVE.TRANS64.RED.A1T0 RZ, [R152+URZ], RZ ;  /* 0x000000ff98ff79a7 */ /* 0x0023e200081004ff */
[----:B------:R-:W-:Y:S02]  /*8530*/  HADD2.F32 R2, -RZ, R2.H1_H1 ;  /* 0x30000002ff027230 */ /* 0x000fe40000004100 */
[--C-:B------:R-:W-:Y:S02]  /*8540*/  HADD2.F32 R105, -RZ, R106.reuse.H0_H0 ;  /* 0x2000006aff697230 */ /* 0x100fe40000004100 */
        /* <DEDUP_REMOVED lines=9> */
[C---:B---3--:R-:W-:Y:S01]  /*85e0*/  FMUL R4, R70.reuse, R4 ;  /* 0x0000000446047220 */ /* 0x048fe20000400000 */
[C---:B------:R-:W-:Y:S01]  /*85f0*/  FMUL R5, R70.reuse, R5 ;  /* 0x0000000546057220 */ /* 0x040fe20000400000 */
[C---:B------:R-:W-:Y:S01]  /*8600*/  FMUL R8, R70.reuse, R8 ;  /* 0x0000000846087220 */ /* 0x040fe20000400000 */
[C---:B------:R-:W-:Y:S01]  /*8610*/  FMUL R9, R70.reuse, R9 ;  /* 0x0000000946097220 */ /* 0x040fe20000400000 */
[C---:B------:R-:W-:Y:S01]  /*8620*/  FFMA R4, R71.reuse, R0, R4 ;  /* 0x0000000047047223 */ /* 0x040fe20000000004 */
[C---:B------:R-:W-:Y:S01]  /*8630*/  FFMA R5, R71.reuse, R2, R5 ;  /* 0x0000000247057223 */ /* 0x040fe20000000005 */
[C---:B------:R-:W-:Y:S01]  /*8640*/  FMUL R12, R70.reuse, R12 ;  /* 0x0000000c460c7220 */ /* 0x040fe20000400000 */
[C---:B------:R-:W-:Y:S01]  /*8650*/  FMUL R13, R70.reuse, R13 ;  /* 0x0000000d460d7220 */ /* 0x040fe20000400000 */
[C---:B------:R-:W-:Y:S01]  /*8660*/  FMUL R0, R70.reuse, R16 ;  /* 0x0000001046007220 */ /* 0x040fe20000400000 */
[C---:B------:R-:W-:Y:S01]  /*8670*/  FMUL R2, R70.reuse, R17 ;  /* 0x0000001146027220 */ /* 0x040fe20000400000 */
[C---:B------:R-:W-:Y:S01]  /*8680*/  FMUL R17, R70.reuse, R24 ;  /* 0x0000001846117220 */ /* 0x040fe20000400000 */
[--C-:B------:R-:W-:Y:S02]  /*8690*/  HADD2.F32 R125, -RZ, R126.reuse.H0_H0 ;  /* 0x2000007eff7d7230 */ /* 0x100fe40000004100 */
[C---:B------:R-:W-:Y:S01]  /*86a0*/  FMUL R6, R70.reuse, R6 ;  /* 0x0000000646067220 */ /* 0x040fe20000400000 */
[----:B------:R-:W-:Y:S02]  /*86b0*/  HADD2.F32 R126, -RZ, R126.H1_H1 ;  /* 0x3000007eff7e7230 */ /* 0x000fe40000004100 */
[C---:B------:R-:W-:Y:S01]  /*86c0*/  FMUL R7, R70.reuse, R7 ;  /* 0x0000000746077220 */ /* 0x040fe20000400000 */
[C---:B------:R-:W-:Y:S01]  /*86d0*/  FMUL R10, R70.reuse, R10 ;  /* 0x0000000a460a7220 */ /* 0x040fe20000400000 */
[C---:B------:R-:W-:Y:S01]  /*86e0*/  FFMA R6, R71.reuse, R3, R6 ;  /* 0x0000000347067223 */ /* 0x040fe20000000006 */
[C---:B------:R-:W-:Y:S01]  /*86f0*/  FMUL R11, R70.reuse, R11 ;  /* 0x0000000b460b7220 */ /* 0x040fe20000400000 */
[C---:B------:R-:W-:Y:S01]  /*8700*/  FFMA R7, R71.reuse, R72, R7 ;  /* 0x0000004847077223 */ /* 0x040fe20000000007 */
[C---:B------:R-:W-:Y:S01]  /*8710*/  FFMA R8, R71.reuse, R73, R8 ;  /* 0x0000004947087223 */ /* 0x040fe20000000008 */
[C---:B------:R-:W-:Y:S01]  /*8720*/  FFMA R9, R71.reuse, R74, R9 ;  /* 0x0000004a47097223 */ /* 0x040fe20000000009 */
[C---:B------:R-:W-:Y:S01]  /*8730*/  FFMA R10, R71.reuse, R75, R10 ;  /* 0x0000004b470a7223 */ /* 0x040fe2000000000a */
[C---:B------:R-:W-:Y:S01]  /*8740*/  FFMA R11, R71.reuse, R76, R11 ;  /* 0x0000004c470b7223 */ /* 0x040fe2000000000b */
[C---:B------:R-:W-:Y:S01]  /*8750*/  FFMA R12, R71.reuse, R77, R12 ;  /* 0x0000004d470c7223 */ /* 0x040fe2000000000c */
[----:B------:R-:W-:Y:S01]  /*8760*/  FFMA R13, R71, R78, R13 ;  /* 0x0000004e470d7223 */ /* 0x000fe2000000000d */
[----:B------:R-:W-:Y:S01]  /*8770*/  F2FP.SATFINITE.E4M3.F32.PACK_AB_MERGE_C R76, R7, R6, RZ ;  /* 0x00000006074c723e */ /* 0x000fe200048070ff */
[--C-:B------:R-:W-:Y:S02]  /*8780*/  HADD2.F32 R74, -RZ, R129.reuse.H0_H0 ;  /* 0x20000081ff4a7230 */ /* 0x100fe40000004100 */
[C---:B------:R-:W-:Y:S01]  /*8790*/  FMUL R7, R70.reuse, R20 ;  /* 0x0000001446077220 */ /* 0x040fe20000400000 */
[----:B------:R-:W-:Y:S01]  /*87a0*/  HADD2.F32 R75, -RZ, R129.H1_H1 ;  /* 0x30000081ff4b7230 */ /* 0x000fe20000004100 */
[----:B------:R-:W-:Y:S01]  /*87b0*/  F2FP.SATFINITE.E4M3.F32.PACK_AB_MERGE_C R129, R11, R10, RZ ;  /* 0x0000000a0b81723e */ /* 0x000fe200048070ff */
        /* <DEDUP_REMOVED lines=12> */
[----:B------:R-:W-:Y:S01]  /*8880*/  FFMA R3, R71, R83, R3 ;  /* 0x0000005347037223 */ /* 0x000fe20000000003 */
[C---:B------:R-:W-:Y:S01]  /*8890*/  FMUL R25, R70.reuse, R32 ;  /* 0x0000002046197220 */ /* 0x040fe20000400000 */
[----:B------:R-:W-:Y:S01]  /*88a0*/  F2FP.SATFINITE.E4M3.F32.PACK_AB_MERGE_C R14, R15, R14, RZ ;  /* 0x0000000e0f0e723e */ /* 0x000fe200048070ff */
[C---:B------:R-:W-:Y:S01]  /*88b0*/  FMUL R6, R70.reuse, R19 ;  /* 0x0000001346067220 */ /* 0x040fe20000400000 */
[C---:B------:R-:W-:Y:S01]  /*88c0*/  FMUL R11, R70.reuse, R22 ;  /* 0x00000016460b7220 */ /* 0x040fe20000400000 */
[C---:B------:R-:W-:Y:S01]  /*88d0*/  FMUL R22, R70.reuse, R29 ;  /* 0x0000001d46167220 */ /* 0x040fe20000400000 */
[C---:B------:R-:W-:Y:S01]  /*88e0*/  FMUL R29, R70.reuse, R36 ;  /* 0x00000024461d7220 */ /* 0x040fe20000400000 */
[C---:B------:R-:W-:Y:S01]  /*88f0*/  FFMA R6, R71.reuse, R84, R6 ;  /* 0x0000005447067223 */ /* 0x040fe20000000006 */
[C---:B------:R-:W-:Y:S01]  /*8900*/  FFMA R7, R71.reuse, R85, R7 ;  /* 0x0000005547077223 */ /* 0x040fe20000000007 */
[C---:B------:R-:W-:Y:S01]  /*8910*/  FFMA R10, R71.reuse, R86, R10 ;  /* 0x00000056470a7223 */ /* 0x040fe2000000000a */
[C---:B------:R-:W-:Y:S01]  /*8920*/  FFMA R11, R71.reuse, R87, R11 ;  /* 0x00000057470b7223 */ /* 0x040fe2000000000b */
[----:B------:R-:W-:Y:S01]  /*8930*/  FMUL R16, R70, R23 ;  /* 0x0000001746107220 */ /* 0x000fe20000400000 */
[----:B------:R-:W-:Y:S01]  /*8940*/  F2FP.SATFINITE.E4M3.F32.PACK_AB_MERGE_C R3, R6, R3, RZ ;  /* 0x000000030603723e */ /* 0x000fe200048070ff */
        /* <DEDUP_REMOVED lines=10> */
[----:B------:R-:W-:Y:S01]  /*89f0*/  FMUL R30, R70, R37 ;  /* 0x00000025461e7220 */ /* 0x000fe20000400000 */
[----:B------:R-:W-:Y:S01]  /*8a00*/  F2FP.SATFINITE.E4M3.F32.PACK_AB_MERGE_C R16, R10, R7, R16 ;  /* 0x000000070a10723e */ /* 0x000fe20004807010 */
        /* <DEDUP_REMOVED lines=23> */
[----:B------:R-:W-:Y:S01]  /*8b80*/  FFMA R31, R71, R103, R31 ;  /* 0x00000067471f7223 */ /* 0x000fe2000000001f */
[----:B------:R-:W-:Y:S01]  /*8b90*/  FMUL R45, R70, R52 ;  /* 0x00000034462d7220 */ /* 0x000fe20000400000 */
[----:B------:R-:W-:Y:S01]  /*8ba0*/  F2FP.SATFINITE.E4M3.F32.PACK_AB_MERGE_C R19, R28, R27, RZ ;  /* 0x0000001b1c13723e */ /* 0x000fe200048070ff */
[C---:B------:R-:W-:Y:S01]  /*8bb0*/  FMUL R52, R70.reuse, R59 ;  /* 0x0000003b46347220 */ /* 0x040fe20000400000 */
[C---:B------:R-:W-:Y:S01]  /*8bc0*/  FMUL R59, R70.reuse, R66 ;  /* 0x00000042463b7220 */ /* 0x040fe20000400000 */
[----:B------:R-:W-:Y:S01]  /*8bd0*/  F2FP.SATFINITE.E4M3.F32.PACK_AB_MERGE_C R66, R13, R12, R14 ;  /* 0x0000000c0d42723e */ /* 0x000fe2000480700e */
[----:B------:R-:W-:Y:S01]  /*8be0*/  FMUL R32, R70, R39 ;  /* 0x0000002746207220 */ /* 0x000fe20000400000 */
[--C-:B------:R-:W-:Y:S01]  /*8bf0*/  HADD2.F32 R107, -RZ, R108.reuse.H0_H0 ;  /* 0x2000006cff6b7230 */ /* 0x100fe20000004100 */
[----:B------:R-:W-:Y:S01]  /*8c00*/  F2FP.SATFINITE.E4M3.F32.PACK_AB_MERGE_C R19, R26, R25, R19 ;  /* 0x000000191a13723e */ /* 0x000fe20004807013 */
[----:B------:R-:W-:Y:S02]  /*8c10*/  HADD2.F32 R108, -RZ, R108.H1_H1 ;  /* 0x3000006cff6c7230 */ /* 0x000fe40000004100 */
[C---:B------:R-:W-:Y:S01]  /*8c20*/  FFMA R32, R71.reuse, R104, R32 ;  /* 0x0000006847207223 */ /* 0x040fe20000000020 */
[C---:B------:R-:W-:Y:S01]  /*8c30*/  FFMA R33, R71.reuse, R105, R33 ;  /* 0x0000006947217223 */ /* 0x040fe20000000021 */
[C---:B------:R-:W-:Y:S01]  /*8c40*/  FFMA R34, R71.reuse, R106, R34 ;  /* 0x0000006a47227223 */ /* 0x040fe20000000022 */
[C---:B------:R-:W-:Y:S01]  /*8c50*/  FMUL R35, R70.reuse, R42 ;  /* 0x0000002a46237220 */ /* 0x040fe20000400000 */
[----:B------:R-:W-:Y:S01]  /*8c60*/  FMUL R42, R70, R49 ;  /* 0x00000031462a7220 */ /* 0x000fe20000400000 */
[----:B------:R-:W-:Y:S01]  /*8c70*/  F2FP.SATFINITE.E4M3.F32.PACK_AB_MERGE_C R32, R32, R31, RZ ;  /* 0x0000001f2020723e */ /* 0x000fe200048070ff */
[C---:B------:R-:W-:Y:S01]  /*8c80*/  FMUL R49, R70.reuse, R56 ;  /* 0x0000003846317220 */ /* 0x040fe20000400000 */
[C---:B------:R-:W-:Y:S01]  /*8c90*/  FMUL R36, R70.reuse, R43 ;  /* 0x0000002b46247220 */ /* 0x040fe20000400000 */
[--C-:B------:R-:W-:Y:S02]  /*8ca0*/  HADD2.F32 R111, -RZ, R112.reuse.H0_H0 ;  /* 0x20000070ff6f7230 */ /* 0x100fe40000004100 */
[C---:B------:R-:W-:Y:S01]  /*8cb0*/  FFMA R35, R71.reuse, R107, R35 ;  /* 0x0000006b47237223 */ /* 0x040fe20000000023 */
[----:B------:R-:W-:Y:S02]  /*8cc0*/  HADD2.F32 R112, -RZ, R112.H1_H1 ;  /* 0x30000070ff707230 */ /* 0x000fe40000004100 */
[C---:B------:R-:W-:Y:S01]  /*8cd0*/  FMUL R39, R70.reuse, R46 ;  /* 0x0000002e46277220 */ /* 0x040fe20000400000 */
[C---:B------:R-:W-:Y:S01]  /*8ce0*/  FFMA R36, R71.reuse, R108, R36 ;  /* 0x0000006c47247223 */ /* 0x040fe20000000024 */
[C---:B------:R-:W-:Y:S01]  /*8cf0*/  FMUL R40, R70.reuse, R47 ;  /* 0x0000002f46287220 */ /* 0x040fe20000400000 */
[C---:B------:R-:W-:Y:S01]  /*8d00*/  FFMA R37, R71.reuse, R109, R37 ;  /* 0x0000006d47257223 */ /* 0x040fe20000000025 */
[C---:B------:R-:W-:Y:S01]  /*8d10*/  FFMA R38, R71.reuse, R110, R38 ;  /* 0x0000006e47267223 */ /* 0x040fe20000000026 */
        /* <DEDUP_REMOVED lines=8> */
[C---:B------:R-:W-:Y:S01]  /*8da0*/  FMUL R46, R70.reuse, R53 ;  /* 0x00000035462e7220 */ /* 0x040fe20000400000 */
[--C-:B------:R-:W-:Y:S02]  /*8db0*/  HADD2.F32 R119, -RZ, R120.reuse.H0_H0 ;  /* 0x20000078ff777230 */ /* 0x100fe40000004100 */
[C---:B------:R-:W-:Y:S01]  /*8dc0*/  FMUL R50, R70.reuse, R57 ;  /* 0x0000003946327220 */ /* 0x040fe20000400000 */
[C---:B------:R-:W-:Y:S01]  /*8dd0*/  FMUL R51, R70.reuse, R58 ;  /* 0x0000003a46337220 */ /* 0x040fe20000400000 */
[C---:B------:R-:W-:Y:S01]  /*8de0*/  FMUL R53, R70.reuse, R60 ;  /* 0x0000003c46357220 */ /* 0x040fe20000400000 */
[C---:B------:R-:W-:Y:S01]  /*8df0*/  FFMA R43, R71.reuse, R115, R43 ;  /* 0x00000073472b7223 */ /* 0x040fe2000000002b */
[----:B------:R-:W-:Y:S02]  /*8e00*/  HADD2.F32 R120, -RZ, R120.H1_H1 ;  /* 0x30000078ff787230 */ /* 0x000fe40000004100 */
[C---:B------:R-:W-:Y:S01]  /*8e10*/  FMUL R47, R70.reuse, R54 ;  /* 0x00000036462f7220 */ /* 0x040fe20000400000 */
[C---:B------:R-:W-:Y:S01]  /*8e20*/  FMUL R57, R70.reuse, R64 ;  /* 0x0000004046397220 */ /* 0x040fe20000400000 */
[C---:B------:R-:W-:Y:S01]  /*8e30*/  FMUL R58, R70.reuse, R65 ;  /* 0x00000041463a7220 */ /* 0x040fe20000400000 */
[C---:B------:R-:W-:Y:S01]  /*8e40*/  FMUL R60, R70.reuse, R67 ;  /* 0x00000043463c7220 */ /* 0x040fe20000400000 */
[----:B------:R-:W-:Y:S01]  /*8e50*/  FFMA R44, R71, R116, R44 ;  /* 0x00000074472c7223 */ /* 0x000fe2000000002c */
[----:B------:R-:W-:Y:S01]  /*8e60*/  FMUL R48, R70, R55 ;  /* 0x0000003746307220 */ /* 0x000fe20000400000 */
[----:B------:R-:W-:Y:S01]  /*8e70*/  F2FP.SATFINITE.E4M3.F32.PACK_AB_MERGE_C R64, R5, R4, R76 ;  /* 0x000000040540723e */ /* 0x000fe2000480704c */
[----:B------:R-:W-:Y:S01]  /*8e80*/  FFMA R45, R71, R117, R45 ;  /* 0x00000075472d7223 */ /* 0x000fe2000000002d */
[----:B------:R-:W-:Y:S01]  /*8e90*/  F2FP.SATFINITE.E4M3.F32.PACK_AB_MERGE_C R65, R9, R8, R129 ;  /* 0x000000080941723e */ /* 0x000fe20004807081 */
[C---:B------:R-:W-:Y:S01]  /*8ea0*/  FFMA R46, R71.reuse, R118, R46 ;  /* 0x00000076472e7223 */ /* 0x040fe2000000002e */
[----:B------:R-:W-:Y:S01]  /*8eb0*/  F2FP.SATFINITE.E4M3.F32.PACK_AB_MERGE_C R67, R2, R0, R3 ;  /* 0x000000000243723e */ /* 0x000fe20004807003 */
[--C-:B------:R-:W-:Y:S02]  /*8ec0*/  HADD2.F32 R123, -RZ, R124.reuse.H0_H0 ;  /* 0x2000007cff7b7230 */ /* 0x100fe40000004100 */
[C---:B------:R-:W-:Y:S01]  /*8ed0*/  FFMA R47, R71.reuse, R119, R47 ;  /* 0x00000077472f7223 */ /* 0x040fe2000000002f */
[----:B------:R-:W-:Y:S02]  /*8ee0*/  HADD2.F32 R124, -RZ, R124.H1_H1 ;  /* 0x3000007cff7c7230 */ /* 0x000fe40000004100 */
[C---:B------:R-:W-:Y:S01]  /*8ef0*/  FFMA R48, R71.reuse, R120, R48 ;  /* 0x0000007847307223 */ /* 0x040fe20000000030 */
[----:B------:R1:W-:Y:S01]  /*8f00*/  STS.128 [R144+UR44+0x2400], R64 ;  /* 0x0024004090007988 */ /* 0x0003e20008000c2c */
[C---:B------:R-:W-:Y:S01]  /*8f10*/  FFMA R49, R71.reuse, R121, R49 ;  /* 0x0000007947317223 */ /* 0x040fe20000000031 */
[C---:B------:R-:W-:Y:S01]  /*8f20*/  FFMA R50, R71.reuse, R122, R50 ;  /* 0x0000007a47327223 */ /* 0x040fe20000000032 */
[C---:B------:R-:W-:Y:S01]  /*8f30*/  FMUL R54, R70.reuse, R61 ;  /* 0x0000003d46367220 */ /* 0x040fe20000400000 */
[--C-:B------:R-:W-:Y:S02]  /*8f40*/  HADD2.F32 R127, -RZ, R128.reuse.H0_H0 ;  /* 0x20000080ff7f7230 */ /* 0x100fe40000004100 */
[C---:B------:R-:W-:Y:S01]  /*8f50*/  FFMA R51, R71.reuse, R123, R51 ;  /* 0x0000007b47337223 */ /* 0x040fe20000000033 */
[----:B------:R-:W-:Y:S02]  /*8f60*/  HADD2.F32 R128, -RZ, R128.H1_H1 ;  /* 0x30000080ff807230 */ /* 0x000fe40000004100 */
[----:B------:R-:W-:Y:S01]  /*8f70*/  FMUL R55, R70, R62 ;  /* 0x0000003e46377220 */ /* 0x000fe20000400000 */
[----:B------:R1:W-:Y:S01]  /*8f80*/  STS.128 [R143+0x2010], R16 ;  /* 0x002010108f007388 */ /* 0x0003e20000000c00 */
[----:B------:R-:W-:Y:S01]  /*8f90*/  F2FP.SATFINITE.E4M3.F32.PACK_AB_MERGE_C R35, R36, R35, RZ ;  /* 0x000000232423723e */ /* 0x000fe200048070ff */
[C---:B------:R-:W-:Y:S01]  /*8fa0*/  FFMA R52, R71.reuse, R124, R52 ;  /* 0x0000007c47347223 */ /* 0x040fe20000000034 */
[----:B------:R-:W-:Y:S01]  /*8fb0*/  FMUL R56, R70, R63 ;  /* 0x0000003f46387220 */ /* 0x000fe20000400000 */
[C---:B------:R-:W-:Y:S01]  /*8fc0*/  FFMA R53, R71.reuse, R125, R53 ;  /* 0x0000007d47357223 */ /* 0x040fe20000000035 */
[C---:B------:R-:W-:Y:S01]  /*8fd0*/  FFMA R54, R71.reuse, R126, R54 ;  /* 0x0000007e47367223 */ /* 0x040fe20000000036 */
[C---:B------:R-:W-:Y:S01]  /*8fe0*/  FFMA R55, R71.reuse, R127, R55 ;  /* 0x0000007f47377223 */ /* 0x040fe20000000037 */
[C---:B------:R-:W-:Y:S01]  /*8ff0*/  FFMA R56, R71.reuse, R128, R56 ;  /* 0x0000008047387223 */ /* 0x040fe20000000038 */
[----:B------:R-:W-:Y:S01]  /*9000*/  F2FP.SATFINITE.E4M3.F32.PACK_AB_MERGE_C R39, R40, R39, RZ ;  /* 0x000000272827723e */ /* 0x000fe200048070ff */
[C---:B------:R-:W-:Y:S01]  /*9010*/  FFMA R57, R71.reuse, R72, R57 ;  /* 0x0000004847397223 */ /* 0x040fe20000000039 */
[----:B------:R-:W-:Y:S01]  /*9020*/  F2FP.SATFINITE.E4M3.F32.PACK_AB_MERGE_C R43, R44, R43, RZ ;  /* 0x0000002b2c2b723e */ /* 0x000fe200048070ff */
[C---:B------:R-:W-:Y:S01]  /*9030*/  FFMA R58, R71.reuse, R73, R58 ;  /* 0x00000049473a7223 */ /* 0x040fe2000000003a */
[C---:B------:R-:W-:Y:S01]  /*9040*/  FFMA R59, R71.reuse, R74, R59 ;  /* 0x0000004a473b7223 */ /* 0x040fe2000000003b */
[----:B------:R-:W-:Y:S01]  /*9050*/  F2FP.SATFINITE.E4M3.F32.PACK_AB_MERGE_C R33, R34, R33, R35 ;  /* 0x000000212221723e */ /* 0x000fe20004807023 */
[----:B------:R-:W-:Y:S01]  /*9060*/  FFMA R60, R71, R75, R60 ;  /* 0x0000004b473c7223 */ /* 0x000fe2000000003c */
[----:B------:R-:W-:Y:S02]  /*9070*/  F2FP.SATFINITE.E4M3.F32.PACK_AB_MERGE_C R32, R30, R29, R32 ;  /* 0x0000001d1e20723e */ /* 0x000fe40004807020 */
[----:B------:R-:W-:Y:S02]  /*9080*/  F2FP.SATFINITE.E4M3.F32.PACK_AB_MERGE_C R34, R38, R37, R39 ;  /* 0x000000252622723e */ /* 0x000fe40004807027 */
[----:B------:R-:W-:Y:S02]  /*9090*/  F2FP.SATFINITE.E4M3.F32.PACK_AB_MERGE_C R35, R42, R41, R43 ;  /* 0x000000292a23723e */ /* 0x000fe4000480702b */
[----:B------:R-:W-:Y:S02]  /*90a0*/  F2FP.SATFINITE.E4M3.F32.PACK_AB_MERGE_C R51, R52, R51, RZ ;  /* 0x000000333433723e */ /* 0x000fe400048070ff */
[----:B------:R-:W-:Y:S01]  /*90b0*/  F2FP.SATFINITE.E4M3.F32.PACK_AB_MERGE_C R48, R48, R47, RZ ;  /* 0x0000002f3030723e */ /* 0x000fe200048070ff */
[----:B------:R1:W-:Y:S01]  /*90c0*/  STS.128 [R150+0x2020], R32 ;  /* 0x0020202096007388 */ /* 0x0003e20000000c00 */
[----:B------:R-:W-:Y:S02]  /*90d0*/  F2FP.SATFINITE.E4M3.F32.PACK_AB_MERGE_C R55, R56, R55, RZ ;  /* 0x000000373837723e */ /* 0x000fe400048070ff */
[----:B------:R-:W-:Y:S02]  /*90e0*/  F2FP.SATFINITE.E4M3.F32.PACK_AB_MERGE_C R59, R60, R59, RZ ;  /* 0x0000003b3c3b723e */ /* 0x000fe400048070ff */
[----:B------:R-:W-:Y:S02]  /*90f0*/  F2FP.SATFINITE.E4M3.F32.PACK_AB_MERGE_C R49, R50, R49, R51 ;  /* 0x000000313231723e */ /* 0x000fe40004807033 */
[----:B------:R-:W-:Y:S02]  /*9100*/  F2FP.SATFINITE.E4M3.F32.PACK_AB_MERGE_C R48, R46, R45, R48 ;  /* 0x0000002d2e30723e */ /* 0x000fe40004807030 */
[----:B------:R-:W-:Y:S02]  /*9110*/  F2FP.SATFINITE.E4M3.F32.PACK_AB_MERGE_C R50, R54, R53, R55 ;  /* 0x000000353632723e */ /* 0x000fe40004807037 */
[----:B------:R-:W-:Y:S05]  /*9120*/  F2FP.SATFINITE.E4M3.F32.PACK_AB_MERGE_C R51, R58, R57, R59 ;  /* 0x000000393a33723e */ /* 0x000fea000480703b */
[----:B------:R1:W-:Y:S01]  /*9130*/  STS.128 [R149+0x2030], R48 ;  /* 0x0020303095007388 */ /* 0x0003e20000000c00 */
[----:B------:R-:W-:Y:S01]  /*9140*/  @!PT LDS RZ, [RZ] ;  /* 0x00000000fffff984 */ /* 0x000fe20000000800 */
[----:B------:R-:W-:Y:S01]  /*9150*/  @!PT LDS RZ, [RZ] ;  /* 0x00000000fffff984 */ /* 0x000fe20000000800 */
[----:B------:R-:W-:Y:S01]  /*9160*/  @!PT LDS RZ, [RZ] ;  /* 0x00000000fffff984 */ /* 0x000fe20000000800 */
[----:B------:R-:W-:Y:S01]  /*9170*/  @!PT LDS RZ, [RZ] ;  /* 0x00000000fffff984 */ /* 0x000fe20000000800 */
[----:B------:R3:W-:Y:S07]  /*9180*/  MEMBAR.ALL.CTA ;  /* 0x0000000000007992 */ /* 0x0007ee0000008000 */
[----:B---3--:R-:W3:Y:S02]  /*9190*/  FENCE.VIEW.ASYNC.S ;  /* 0x00000000000073c6 */ /* 0x008ee40000000000 */
[----:B---3--:R-:W-:Y:S06]  /*91a0*/  BAR.SYNC.DEFER_BLOCKING 0x1, 0x80 ;  /* 0x0042000000007b1d */ /* 0x008fec0000010000 */
[----:B------:R-:W-:Y:S05]  /*91b0*/  @P0 BRA `(.L_x_142) ;  /* 0x0000000000880947 */ /* 0x000fea0003800000 */
[----:B------:R-:W3:Y:S01]  /*91c0*/  LDCU.128 UR12, c[0x0][0xb90] ;  /* 0x00017200ff0c77ac */ /* 0x000ee20008000c00 */
[----:B------:R-:W4:Y:S01]  /*91d0*/  LDCU UR18, c[0x0][0xba0] ;  /* 0x00017400ff1277ac */ /* 0x000f220008000800 */
[----:B------:R-:W-:Y:S02]  /*91e0*/  USHF.L.U32 UR10, UR49, 0x7, URZ ;  /* 0x00000007310a7899 */ /* 0x000fe400080006ff */
[----:B------:R-:W-:Y:S02]  /*91f0*/  UISETP.NE.AND UP0, UPT, UR56, 0x1, UPT ;  /* 0x000000013800788c */ /* 0x000fe4000bf05270 */
[----:B------:R-:W-:Y:S01]  /*9200*/  UIMAD.WIDE.U32 UR4, UR10, UR57, URZ ;  /* 0x000000390a0472a5 */ /* 0x000fe2000f8e00ff */
[----:B------:R-:W5:Y:S01]  /*9210*/  LDCU.64 UR16, c[0x0][0x348] ;  /* 0x00006900ff1077ac */ /* 0x000f620008000a00 */
[----:B------:R-:W-:Y:S02]  /*9220*/  UIADD3 UR8, UPT, UPT, UR44, 0x2400, URZ ;  /* 0x000024002c087890 */ /* 0x000fe4000fffe0ff */
[----:B---3--:R-:W-:Y:S02]  /*9230*/  UISETP.NE.AND UP1, UPT, UR14, 0x1, UPT ;  /* 0x000000010e00788c */ /* 0x008fe4000bf25270 */
[----:B------:R-:W-:Y:S02]  /*9240*/  USHF.L.U32 UR9, UR51, 0x6, URZ ;  /* 0x0000000633097899 */ /* 0x000fe400080006ff */
[----:B------:R-:W-:Y:S01]  /*9250*/  MOV R151, UR8 ;  /* 0x0000000800977c02 */ /* 0x000fe20008000f00 */
[----:B------:R-:W-:Y:S02]  /*9260*/  UMOV UR4, UR5 ;  /* 0x0000000500047c82 */ /* 0x000fe40008000000 */
[----:B------:R-:W-:Y:S01]  /*9270*/  USHF.R.U32.HI UR4, URZ, UR58, UR4 ;  /* 0x0000003aff047299 */ /* 0x000fe20008011604 */
[----:B------:R-:W-:Y:S03]  /*9280*/  R2UR UR8, R151 ;  /* 0x00000000970872ca */ /* 0x000fe600000e0000 */
[----:B------:R-:W-:Y:S02]  /*9290*/  USEL UR11, UR10, UR4, !UP0 ;  /* 0x000000040a0b7287 */ /* 0x000fe4000c000000 */
[----:B------:R-:W-:Y:S02]  /*92a0*/  UISETP.NE.AND UP0, UPT, UR59, 0x1, UPT ;  /* 0x000000013b00788c */ /* 0x000fe4000bf05270 */
[----:B------:R-:W-:Y:S07]  /*92b0*/  UIMAD.WIDE.U32 UR4, UR11, UR12, URZ ;  /* 0x0000000c0b0472a5 */ /* 0x000fee000f8e00ff */
[----:B------:R-:W-:Y:S02]  /*92c0*/  UMOV UR4, UR5 ;  /* 0x0000000500047c82 */ /* 0x000fe40008000000 */
[----:B------:R-:W-:Y:S04]  /*92d0*/  USHF.R.U32.HI UR4, URZ, UR13, UR4 ;  /* 0x0000000dff047299 */ /* 0x000fe80008011604 */
[----:B------:R-:W-:Y:S02]  /*92e0*/  USEL UR12, UR11, UR4, !UP0 ;  /* 0x000000040b0c7287 */ /* 0x000fe4000c000000 */
[----:B-----5:R-:W-:Y:S02]  /*92f0*/  UIADD3 UR4, UP0, UPT, UR16, 0x780, URZ ;  /* 0x0000078010047890 */ /* 0x020fe4000ff1e0ff */
[----:B------:R-:W-:Y:S07]  /*9300*/  UIMAD.WIDE.U32 UR6, UR12, UR15, URZ ;  /* 0x0000000f0c0672a5 */ /* 0x000fee000f8e00ff */
[----:B------:R-:W-:Y:S01]  /*9310*/  UMOV UR5, UR7 ;  /* 0x0000000700057c82 */ /* 0x000fe20008000000 */
[----:B------:R-:W-:Y:S02]  /*9320*/  UIADD3 UR7, UPT, UPT, -UR11, URZ, URZ ;  /* 0x000000ff0b077290 */ /* 0x000fe4000fffe1ff */
[----:B----4-:R-:W-:Y:S02]  /*9330*/  USHF.R.U32.HI UR5, URZ, UR18, UR5 ;  /* 0x00000012ff057299 */ /* 0x010fe40008011605 */
[----:B------:R-:W-:Y:S02]  /*9340*/  UIMAD UR10, UR56, UR7, UR10 ;  /* 0x00000007380a72a4 */ /* 0x000fe4000f8e020a */
[----:B------:R-:W-:Y:S02]  /*9350*/  USEL UR13, UR12, UR5, !UP1 ;  /* 0x000000050c0d7287 */ /* 0x000fe4000c800000 */
[----:B------:R-:W-:Y:S02]  /*9360*/  UIADD3 UR5, UPT, UPT, -UR12, URZ, URZ ;  /* 0x000000ff0c057290 */ /* 0x000fe4000fffe1ff */
[----:B------:R-:W-:Y:S02]  /*9370*/  UIADD3 UR6, UPT, UPT, -UR13, URZ, URZ ;  /* 0x000000ff0d067290 */ /* 0x000fe4000fffe1ff */
[----:B------:R-:W-:Y:S02]  /*9380*/  UIMAD UR11, UR59, UR5, UR11 ;  /* 0x000000053b0b72a4 */ /* 0x000fe4000f8e020b */
[----:B------:R-:W-:Y:S02]  /*9390*/  UIMAD UR12, UR14, UR6, UR12 ;  /* 0x000000060e0c72a4 */ /* 0x000fe4000f8e020c */
[----:B------:R-:W-:Y:S09]  /*93a0*/  UIADD3.X UR5, UPT, UPT, URZ, UR17, URZ, UP0, !UPT ;  /* 0x00000011ff057290 */ /* 0x000ff200087fe4ff */
[----:B------:R3:W-:Y:S01]  /*93b0*/  UTMASTG.5D.IM2COL [UR8], [UR4] ;  /* 0x00000008040073b5 */ /* 0x0007e20008060000 */
[----:B------:R0:W-:Y:S01]  /*93c0*/  UTMACMDFLUSH ;  /* 0x00000000000079b7 */ /* 0x0001e20000000000 */
[----:B---3--:R-:W-:Y:S04]  /*93d0*/  DEPBAR.LE SB0, 0x0 ;  /* 0x000080000000791a */ /* 0x008fe80000000000 */
.L_x_142:
[----:B------:R-:W-:Y:S05]  /*93e0*/  BSYNC.RECONVERGENT B0 ;  /* 0x0000000000007941 */ /* 0x000fea0003800200 */
.L_x_141:
[----:B------:R-:W-:Y:S01]  /*93f0*/  R2UR UR4, R147 ;  /* 0x00000000930472ca */ /* 0x000fe200000e0000 */
[----:B------:R-:W-:Y:S01]  /*9400*/  BAR.SYNC.DEFER_BLOCKING 0x1, 0x80 ;  /* 0x0042000000007b1d */ /* 0x000fe20000010000 */
[C---:B------:R-:W-:Y:S01]  /*9410*/  ISETP.NE.AND P0, PT, R68.reuse, 0x2, PT ;  /* 0x000000024400780c */ /* 0x040fe20003f05270 */
[----:B------:R-:W-:Y:S01]  /*9420*/  UISETP.NE.AND UP0, UPT, UR46, URZ, UPT ;  /* 0x000000ff2e00728c */ /* 0x000fe2000bf05270 */
[----:B------:R-:W-:Y:S01]  /*9430*/  LOP3.LUT R141, R141, 0x1, RZ, 0x3c, !PT ;  /* 0x000000018d8d7812 */ /* 0x000fe200078e3cff */
[----:B------:R-:W-:Y:S01]  /*9440*/  UIADD3 UR49, UPT, UPT, UR37, UR63, URZ ;  /* 0x0000003f25317290 */ /* 0x000fe2000fffe0ff */
[----:B------:R-:W-:Y:S02]  /*9450*/  SEL R0, RZ, 0x1, P0 ;  /* 0x00000001ff007807 */ /* 0x000fe40000000000 */
[----:B------:R-:W-:Y:S02]  /*9460*/  SEL R68, R68, RZ, P0 ;  /* 0x000000ff44447207 */ /* 0x000fe40000000000 */
[----:B------:R-:W-:Y:S03]  /*9470*/  LOP3.LUT R142, R142, R0, RZ, 0x3c, !PT ;  /* 0x000000008e8e7212 */ /* 0x000fe600078e3cff */
[----:B------:R-:W-:Y:S01]  /*9480*/  UIADD3 UR51, UPT, UPT, UR36, UR4, URZ ;  /* 0x0000000424337290 */ /* 0x000fe2000fffe0ff */
[----:B------:R-:W-:Y:S01]  /*9490*/  UMOV UR45, UR50 ;  /* 0x00000032002d7c82 */ /* 0x000fe20008000000 */
[----:B------:R-:W-:Y:S10]  /*94a0*/  BRA.U UP0, `(.L_x_143) ;  /* 0xffffffd900cc7547 */ /* 0x000ff4000b83ffff */
[----:B------:R-:W-:Y:S05]  /*94b0*/  EXIT ;  /* 0x000000000000794d */ /* 0x000fea0003800000 */
.L_x_25:
[----:B------:R-:W-:Y:S07]  /*94c0*/  MOV R0, UR9 ;  /* 0x0000000900007c02 */ /* 0x000fee0008000f00 */
.L_x_144:
[----:B--2---:R2:W3:Y:S02]  /*94d0*/  SYNCS.PHASECHK.TRANS64.TRYWAIT P0, [R0+URZ+0x148], R4 ;  /* 0x00014804000075a7 */ /* 0x0044e400080011ff */
[----:B---3--:R-:W-:Y:S05]  /*94e0*/  @!P0 NANOSLEEP.SYNCS 0x989680 ;  /* 0x009896800000895d */ /* 0x008fea0003900000 */
[----:B------:R-:W3:Y:S02]  /*94f0*/  @!P0 SYNCS.PHASECHK.TRANS64 P0, [R0+URZ+0x148], R4 ;  /* 0x00014804000085a7 */ /* 0x000ee400080010ff */
[----:B---3--:R-:W-:Y:S05]  /*9500*/  @!P0 BRA `(.L_x_144) ;  /* 0xfffffffc00f08947 */ /* 0x008fea000383ffff */
[----:B------:R-:W-:Y:S05]  /*9510*/  BRA `(.L_x_24) ;  /* 0xffffff8800c87947 */ /* 0x000fea000383ffff */
.L_x_32:
[----:B------:R-:W-:Y:S07]  /*9520*/  MOV R0, UR9 ;  /* 0x0000000900007c02 */ /* 0x000fee0008000f00 */
.L_x_145:
[----:B-1----:R1:W2:Y:S02]  /*9530*/  SYNCS.PHASECHK.TRANS64.TRYWAIT P0, [R0+URZ+0x148], R4 ;  /* 0x00014804000075a7 */ /* 0x0022a400080011ff */
[----:B--2---:R-:W-:Y:S05]  /*9540*/  @!P0 NANOSLEEP.SYNCS 0x989680 ;  /* 0x009896800000895d */ /* 0x004fea0003900000 */
[----:B------:R-:W2:Y:S02]  /*9550*/  @!P0 SYNCS.PHASECHK.TRANS64 P0, [R0+URZ+0x148], R4 ;  /* 0x00014804000085a7 */ /* 0x000ea400080010ff */
[----:B--2---:R-:W-:Y:S05]  /*9560*/  @!P0 BRA `(.L_x_145) ;  /* 0xfffffffc00f08947 */ /* 0x004fea000383ffff */
[----:B------:R-:W-:Y:S05]  /*9570*/  BRA `(.L_x_31) ;  /* 0xffffff90006c7947 */ /* 0x000fea000383ffff */
.L_x_37:
[----:B-1----:R-:W-:-:S07]  /*9580*/  MOV R0, UR30 ;  /* 0x0000001e00007c02 */ /* 0x002fce0008000f00 */
.L_x_146:
[----:B-1----:R1:W2:Y:S02]  /*9590*/  SYNCS.PHASECHK.TRANS64.TRYWAIT P0, [R0+URZ+0x2b0], R3 ;  /* 0x0002b003000075a7 */ /* 0x0022a400080011ff */
[----:B--2---:R-:W-:Y:S05]  /*95a0*/  @!P0 NANOSLEEP.SYNCS 0x989680 ;  /* 0x009896800000895d */ /* 0x004fea0003900000 */
[----:B------:R-:W2:Y:S02]  /*95b0*/  @!P0 SYNCS.PHASECHK.TRANS64 P0, [R0+URZ+0x2b0], R3 ;  /* 0x0002b003000085a7 */ /* 0x000ea400080010ff */
[----:B--2---:R-:W-:Y:S05]  /*95c0*/  @!P0 BRA `(.L_x_146) ;  /* 0xfffffffc00f08947 */ /* 0x004fea000383ffff */
[----:B------:R-:W-:Y:S05]  /*95d0*/  BRA `(.L_x_147) ;  /* 0xffffff9400507947 */ /* 0x000fea000383ffff */
.L_x_41:
[----:B------:R-:W-:-:S07]  /*95e0*/  MOV R0, UR4 ;  /* 0x0000000400007c02 */ /* 0x000fce0008000f00 */
.L_x_148:
[----:B-1----:R1:W2:Y:S02]  /*95f0*/  SYNCS.PHASECHK.TRANS64.TRYWAIT P0, [R0+URZ], R2 ;  /* 0x00000002000075a7 */ /* 0x0022a400080011ff */
[----:B--2---:R-:W-:Y:S05]  /*9600*/  @!P0 NANOSLEEP.SYNCS 0x989680 ;  /* 0x009896800000895d */ /* 0x004fea0003900000 */
[----:B------:R-:W2:Y:S02]  /*9610*/  @!P0 SYNCS.PHASECHK.TRANS64 P0, [R0+URZ], R2 ;  /* 0x00000002000085a7 */ /* 0x000ea400080010ff */
[----:B--2---:R-:W-:Y:S05]  /*9620*/  @!P0 BRA `(.L_x_148) ;  /* 0xfffffffc00f08947 */ /* 0x004fea000383ffff */
[----:B------:R-:W-:Y:S05]  /*9630*/  BRA `(.L_x_149) ;  /* 0xffffff9800e47947 */ /* 0x000fea000383ffff */
.L_x_42:
[----:B------:R-:W-:-:S07]  /*9640*/  MOV R0, UR5 ;  /* 0x0000000500007c02 */ /* 0x000fce0008000f00 */
.L_x_150:
[----:B-1----:R1:W2:Y:S02]  /*9650*/  SYNCS.PHASECHK.TRANS64.TRYWAIT P0, [R0+URZ], R2 ;  /* 0x00000002000075a7 */ /* 0x0022a400080011ff */
[----:B--2---:R-:W-:Y:S05]  /*9660*/  @!P0 NANOSLEEP.SYNCS 0x989680 ;  /* 0x009896800000895d */ /* 0x004fea0003900000 */
[----:B------:R-:W2:Y:S02]  /*9670*/  @!P0 SYNCS.PHASECHK.TRANS64 P0, [R0+URZ], R2 ;  /* 0x00000002000085a7 */ /* 0x000ea400080010ff */
[----:B--2---:R-:W-:Y:S05]  /*9680*/  @!P0 BRA `(.L_x_150) ;  /* 0xfffffffc00f08947 */ /* 0x004fea000383ffff */
[----:B------:R-:W-:Y:S05]  /*9690*/  BRA `(.L_x_151) ;  /* 0xffffff9800f47947 */ /* 0x000fea000383ffff */
.L_x_43:
[----:B------:R-:W-:-:S07]  /*96a0*/  MOV R0, UR5 ;  /* 0x0000000500007c02 */ /* 0x000fce0008000f00 */
.L_x_152:
[----:B-1----:R1:W2:Y:S02]  /*96b0*/  SYNCS.PHASECHK.TRANS64.TRYWAIT P0, [R0+URZ], R2 ;  /* 0x00000002000075a7 */ /* 0x0022a400080011ff */
[----:B--2---:R-:W-:Y:S05]  /*96c0*/  @!P0 NANOSLEEP.SYNCS 0x989680 ;  /* 0x009896800000895d */ /* 0x004fea0003900000 */
[----:B------:R-:W2:Y:S02]  /*96d0*/  @!P0 SYNCS.PHASECHK.TRANS64 P0, [R0+URZ], R2 ;  /* 0x00000002000085a7 */ /* 0x000ea400080010ff */
[----:B--2---:R-:W-:Y:S05]  /*96e0*/  @!P0 BRA `(.L_x_152) ;  /* 0xfffffffc00f08947 */ /* 0x004fea000383ffff */
[----:B------:R-:W-:Y:S05]  /*96f0*/  BRA `(.L_x_153) ;  /* 0xffffff9c00047947 */ /* 0x000fea000383ffff */
.L_x_44:
[----:B------:R-:W-:-:S07]  /*9700*/  MOV R0, UR5 ;  /* 0x0000000500007c02 */ /* 0x000fce0008000f00 */
.L_x_154:
[----:B-1----:R1:W2:Y:S02]  /*9710*/  SYNCS.PHASECHK.TRANS64.TRYWAIT P0, [R0+URZ], R2 ;  /* 0x00000002000075a7 */ /* 0x0022a400080011ff */
[----:B--2---:R-:W-:Y:S05]  /*9720*/  @!P0 NANOSLEEP.SYNCS 0x989680 ;  /* 0x009896800000895d */ /* 0x004fea0003900000 */
[----:B------:R-:W2:Y:S02]  /*9730*/  @!P0 SYNCS.PHASECHK.TRANS64 P0, [R0+URZ], R2 ;  /* 0x00000002000085a7 */ /* 0x000ea400080010ff */
[----:B--2---:R-:W-:Y:S05]  /*9740*/  @!P0 BRA `(.L_x_154) ;  /* 0xfffffffc00f08947 */ /* 0x004fea000383ffff */
[----:B------:R-:W-:Y:S05]  /*9750*/  BRA `(.L_x_155) ;  /* 0xffffff9c00147947 */ /* 0x000fea000383ffff */
.L_x_45:
[----:B------:R-:W-:-:S07]  /*9760*/  MOV R0, UR5 ;  /* 0x0000000500007c02 */ /* 0x000fce0008000f00 */
.L_x_156:
[----:B-1----:R1:W2:Y:S02]  /*9770*/  SYNCS.PHASECHK.TRANS64.TRYWAIT P0, [R0+URZ], R2 ;  /* 0x00000002000075a7 */ /* 0x0022a400080011ff */
[----:B--2---:R-:W-:Y:S05]  /*9780*/  @!P0 NANOSLEEP.SYNCS 0x989680 ;  /* 0x009896800000895d */ /* 0x004fea0003900000 */
[----:B------:R-:W2:Y:S02]  /*9790*/  @!P0 SYNCS.PHASECHK.TRANS64 P0, [R0+URZ], R2 ;  /* 0x00000002000085a7 */ /* 0x000ea400080010ff */
[----:B--2---:R-:W-:Y:S05]  /*97a0*/  @!P0 BRA `(.L_x_156) ;  /* 0xfffffffc00f08947 */ /* 0x004fea000383ffff */
[----:B------:R-:W-:Y:S05]  /*97b0*/  BRA `(.L_x_157) ;  /* 0xffffff9c00247947 */ /* 0x000fea000383ffff */
.L_x_46:
[----:B------:R-:W-:-:S07]  /*97c0*/  MOV R0, UR5 ;  /* 0x0000000500007c02 */ /* 0x000fce0008000f00 */
.L_x_158:
[----:B-1----:R1:W2:Y:S02]  /*97d0*/  SYNCS.PHASECHK.TRANS64.TRYWAIT P0, [R0+URZ], R2 ;  /* 0x00000002000075a7 */ /* 0x0022a400080011ff */
[----:B--2---:R-:W-:Y:S05]  /*97e0*/  @!P0 NANOSLEEP.SYNCS 0x989680 ;  /* 0x009896800000895d */ /* 0x004fea0003900000 */
[----:B------:R-:W2:Y:S02]  /*97f0*/  @!P0 SYNCS.PHASECHK.TRANS64 P0, [R0+URZ], R2 ;  /* 0x00000002000085a7 */ /* 0x000ea400080010ff */
[----:B--2---:R-:W-:Y:S05]  /*9800*/  @!P0 BRA `(.L_x_158) ;  /* 0xfffffffc00f08947 */ /* 0x004fea000383ffff */
[----:B------:R-:W-:Y:S05]  /*9810*/  BRA `(.L_x_159) ;  /* 0xffffff9c00347947 */ /* 0x000fea000383ffff */
.L_x_47:
[----:B------:R-:W-:-:S07]  /*9820*/  MOV R0, UR5 ;  /* 0x0000000500007c02 */ /* 0x000fce0008000f00 */
.L_x_160:
[----:B-1----:R1:W2:Y:S02]  /*9830*/  SYNCS.PHASECHK.TRANS64.TRYWAIT P0, [R0+URZ], R2 ;  /* 0x00000002000075a7 */ /* 0x0022a400080011ff */
[----:B--2---:R-:W-:Y:S05]  /*9840*/  @!P0 NANOSLEEP.SYNCS 0x989680 ;  /* 0x009896800000895d */ /* 0x004fea0003900000 */
[----:B------:R-:W2:Y:S02]  /*9850*/  @!P0 SYNCS.PHASECHK.TRANS64 P0, [R0+URZ], R2 ;  /* 0x00000002000085a7 */ /* 0x000ea400080010ff */
[----:B--2---:R-:W-:Y:S05]  /*9860*/  @!P0 BRA `(.L_x_160) ;  /* 0xfffffffc00f08947 */ /* 0x004fea000383ffff */
[----:B------:R-:W-:Y:S05]  /*9870*/  BRA `(.L_x_161) ;  /* 0xffffff9c00447947 */ /* 0x000fea000383ffff */
.L_x_48:
[----:B------:R-:W-:-:S07]  /*9880*/  MOV R0, UR5 ;  /* 0x0000000500007c02 */ /* 0x000fce0008000f00 */
.L_x_162:
[----:B-1----:R1:W2:Y:S02]  /*9890*/  SYNCS.PHASECHK.TRANS64.TRYWAIT P0, [R0+URZ], R2 ;  /* 0x00000002000075a7 */ /* 0x0022a400080011ff */
[----:B--2---:R-:W-:Y:S05]  /*98a0*/  @!P0 NANOSLEEP.SYNCS 0x989680 ;  /* 0x009896800000895d */ /* 0x004fea0003900000 */
[----:B------:R-:W2:Y:S02]  /*98b0*/  @!P0 SYNCS.PHASECHK.TRANS64 P0, [R0+URZ], R2 ;  /* 0x00000002000085a7 */ /* 0x000ea400080010ff */
[----:B--2---:R-:W-:Y:S05]  /*98c0*/  @!P0 BRA `(.L_x_162) ;  /* 0xfffffffc00f08947 */ /* 0x004fea000383ffff */
[----:B------:R-:W-:Y:S05]  /*98d0*/  BRA `(.L_x_163) ;  /* 0xffffff9c00547947 */ /* 0x000fea000383ffff */
.L_x_49:
[----:B------:R-:W-:-:S07]  /*98e0*/  MOV R0, UR5 ;  /* 0x0000000500007c02 */ /* 0x000fce0008000f00 */
.L_x_164:
[----:B-1----:R1:W2:Y:S02]  /*98f0*/  SYNCS.PHASECHK.TRANS64.TRYWAIT P0, [R0+URZ], R2 ;  /* 0x00000002000075a7 */ /* 0x0022a400080011ff */
[----:B--2---:R-:W-:Y:S05]  /*9900*/  @!P0 NANOSLEEP.SYNCS 0x989680 ;  /* 0x009896800000895d */ /* 0x004fea0003900000 */
[----:B------:R-:W2:Y:S02]  /*9910*/  @!P0 SYNCS.PHASECHK.TRANS64 P0, [R0+URZ], R2 ;  /* 0x00000002000085a7 */ /* 0x000ea400080010ff */
[----:B--2---:R-:W-:Y:S05]  /*9920*/  @!P0 BRA `(.L_x_164) ;  /* 0xfffffffc00f08947 */ /* 0x004fea000383ffff */
[----:B------:R-:W-:Y:S05]  /*9930*/  BRA `(.L_x_165) ;  /* 0xffffff9c00647947 */ /* 0x000fea000383ffff */
.L_x_50:
[----:B------:R-:W-:-:S07]  /*9940*/  MOV R0, UR5 ;  /* 0x0000000500007c02 */ /* 0x000fce0008000f00 */
.L_x_166:
[----:B-1----:R1:W2:Y:S02]  /*9950*/  SYNCS.PHASECHK.TRANS64.TRYWAIT P0, [R0+URZ], R2 ;  /* 0x00000002000075a7 */ /* 0x0022a400080011ff */
[----:B--2---:R-:W-:Y:S05]  /*9960*/  @!P0 NANOSLEEP.SYNCS 0x989680 ;  /* 0x009896800000895d */ /* 0x004fea0003900000 */
[----:B------:R-:W2:Y:S02]  /*9970*/  @!P0 SYNCS.PHASECHK.TRANS64 P0, [R0+URZ], R2 ;  /* 0x00000002000085a7 */ /* 0x000ea400080010ff */
[----:B--2---:R-:W-:Y:S05]  /*9980*/  @!P0 BRA `(.L_x_166) ;  /* 0xfffffffc00f08947 */ /* 0x004fea000383ffff */
[----:B------:R-:W-:Y:S05]  /*9990*/  BRA `(.L_x_167) ;  /* 0xffffff9c00747947 */ /* 0x000fea000383ffff */
.L_x_51:
[----:B------:R-:W-:-:S07]  /*99a0*/  MOV R0, UR5 ;  /* 0x0000000500007c02 */ /* 0x000fce0008000f00 */
.L_x_168:
[----:B-1----:R1:W2:Y:S02]  /*99b0*/  SYNCS.PHASECHK.TRANS64.TRYWAIT P0, [R0+URZ], R2 ;  /* 0x00000002000075a7 */ /* 0x0022a400080011ff */
[----:B--2---:R-:W-:Y:S05]  /*99c0*/  @!P0 NANOSLEEP.SYNCS 0x989680 ;  /* 0x009896800000895d */ /* 0x004fea0003900000 */
[----:B------:R-:W2:Y:S02]  /*99d0*/  @!P0 SYNCS.PHASECHK.TRANS64 P0, [R0+URZ], R2 ;  /* 0x00000002000085a7 */ /* 0x000ea400080010ff */
[----:B--2---:R-:W-:Y:S05]  /*99e0*/  @!P0 BRA `(.L_x_168) ;  /* 0xfffffffc00f08947 */ /* 0x004fea000383ffff */
[----:B------:R-:W-:Y:S05]  /*99f0*/  BRA `(.L_x_169) ;  /* 0xffffff9c00847947 */ /* 0x000fea000383ffff */
.L_x_52:
[----:B------:R-:W-:-:S07]  /*9a00*/  MOV R0, UR5 ;  /* 0x0000000500007c02 */ /* 0x000fce0008000f00 */
.L_x_170:
[----:B-1----:R1:W2:Y:S02]  /*9a10*/  SYNCS.PHASECHK.TRANS64.TRYWAIT P0, [R0+URZ], R2 ;  /* 0x00000002000075a7 */ /* 0x0022a400080011ff */
[----:B--2---:R-:W-:Y:S05]  /*9a20*/  @!P0 NANOSLEEP.SYNCS 0x989680 ;  /* 0x009896800000895d */ /* 0x004fea0003900000 */
[----:B------:R-:W2:Y:S02]  /*9a30*/  @!P0 SYNCS.PHASECHK.TRANS64 P0, [R0+URZ], R2 ;  /* 0x00000002000085a7 */ /* 0x000ea400080010ff */
[----:B--2---:R-:W-:Y:S05]  /*9a40*/  @!P0 BRA `(.L_x_170) ;  /* 0xfffffffc00f08947 */ /* 0x004fea000383ffff */
[----:B------:R-:W-:Y:S05]  /*9a50*/  BRA `(.L_x_171) ;  /* 0xffffff9c00947947 */ /* 0x000fea000383ffff */
.L_x_53:
[----:B------:R-:W-:-:S07]  /*9a60*/  MOV R0, UR5 ;  /* 0x0000000500007c02 */ /* 0x000fce0008000f00 */
.L_x_172:
[----:B-1----:R1:W2:Y:S02]  /*9a70*/  SYNCS.PHASECHK.TRANS64.TRYWAIT P0, [R0+URZ], R2 ;  /* 0x00000002000075a7 */ /* 0x0022a400080011ff */
[----:B--2---:R-:W-:Y:S05]  /*9a80*/  @!P0 NANOSLEEP.SYNCS 0x989680 ;  /* 0x009896800000895d */ /* 0x004fea0003900000 */
[----:B------:R-:W2:Y:S02]  /*9a90*/  @!P0 SYNCS.PHASECHK.TRANS64 P0, [R0+URZ], R2 ;  /* 0x00000002000085a7 */ /* 0x000ea400080010ff */
[----:B--2---:R-:W-:Y:S05]  /*9aa0*/  @!P0 BRA `(.L_x_172) ;  /* 0xfffffffc00f08947 */ /* 0x004fea000383ffff */
[----:B------:R-:W-:Y:S05]  /*9ab0*/  BRA `(.L_x_173) ;  /* 0xffffff9c00a47947 */ /* 0x000fea000383ffff */
.L_x_54:
[----:B------:R-:W-:-:S07]  /*9ac0*/  MOV R0, UR5 ;  /* 0x0000000500007c02 */ /* 0x000fce0008000f00 */
.L_x_174:
[----:B-1----:R1:W2:Y:S02]  /*9ad0*/  SYNCS.PHASECHK.TRANS64.TRYWAIT P0, [R0+URZ], R2 ;  /* 0x00000002000075a7 */ /* 0x0022a400080011ff */
[----:B--2---:R-:W-:Y:S05]  /*9ae0*/  @!P0 NANOSLEEP.SYNCS 0x989680 ;  /* 0x009896800000895d */ /* 0x004fea0003900000 */
[----:B------:R-:W2:Y:S02]  /*9af0*/  @!P0 SYNCS.PHASECHK.TRANS64 P0, [R0+URZ], R2 ;  /* 0x00000002000085a7 */ /* 0x000ea400080010ff */
[----:B--2---:R-:W-:Y:S05]  /*9b00*/  @!P0 BRA `(.L_x_174) ;  /* 0xfffffffc00f08947 */ /* 0x004fea000383ffff */
[----:B------:R-:W-:Y:S05]  /*9b10*/  BRA `(.L_x_175) ;  /* 0xffffff9c00b47947 */ /* 0x000fea000383ffff */
.L_x_55:
[----:B------:R-:W-:-:S07]  /*9b20*/  MOV R0, UR5 ;  /* 0x0000000500007c02 */ /* 0x000fce0008000f00 */
.L_x_176:
[----:B-1----:R1:W2:Y:S02]  /*9b30*/  SYNCS.PHASECHK.TRANS64.TRYWAIT P0, [R0+URZ], R2 ;  /* 0x00000002000075a7 */ /* 0x0022a400080011ff */
[----:B--2---:R-:W-:Y:S05]  /*9b40*/  @!P0 NANOSLEEP.SYNCS 0x989680 ;  /* 0x009896800000895d */ /* 0x004fea0003900000 */
[----:B------:R-:W2:Y:S02]  /*9b50*/  @!P0 SYNCS.PHASECHK.TRANS64 P0, [R0+URZ], R2 ;  /* 0x00000002000085a7 */ /* 0x000ea400080010ff */
[----:B--2---:R-:W-:Y:S05]  /*9b60*/  @!P0 BRA `(.L_x_176) ;  /* 0xfffffffc00f08947 */ /* 0x004fea000383ffff */
[----:B------:R-:W-:Y:S05]  /*9b70*/  BRA `(.L_x_177) ;  /* 0xffffff9c00c47947 */ /* 0x000fea000383ffff */
.L_x_56:
[----:B------:R-:W-:-:S07]  /*9b80*/  MOV R0, UR5 ;  /* 0x0000000500007c02 */ /* 0x000fce0008000f00 */
.L_x_178:
[----:B-1----:R1:W2:Y:S02]  /*9b90*/  SYNCS.PHASECHK.TRANS64.TRYWAIT P0, [R0+URZ], R2 ;  /* 0x00000002000075a7 */ /* 0x0022a400080011ff */
[----:B--2---:R-:W-:Y:S05]  /*9ba0*/  @!P0 NANOSLEEP.SYNCS 0x989680 ;  /* 0x009896800000895d */ /* 0x004fea0003900000 */
[----:B------:R-:W2:Y:S02]  /*9bb0*/  @!P0 SYNCS.PHASECHK.TRANS64 P0, [R0+URZ], R2 ;  /* 0x00000002000085a7 */ /* 0x000ea400080010ff */
[----:B--2---:R-:W-:Y:S05]  /*9bc0*/  @!P0 BRA `(.L_x_178) ;  /* 0xfffffffc00f08947 */ /* 0x004fea000383ffff */
[----:B------:R-:W-:Y:S05]  /*9bd0*/  BRA `(.L_x_179) ;  /* 0xffffff9c00d47947 */ /* 0x000fea000383ffff */
.L_x_57:
[----:B------:R-:W-:-:S07]  /*9be0*/  MOV R0, UR5 ;  /* 0x0000000500007c02 */ /* 0x000fce0008000f00 */
.L_x_180:
[----:B-1----:R1:W2:Y:S02]  /*9bf0*/  SYNCS.PHASECHK.TRANS64.TRYWAIT P0, [R0+URZ], R2 ;  /* 0x00000002000075a7 */ /* 0x0022a400080011ff */
[----:B--2---:R-:W-:Y:S05]  /*9c00*/  @!P0 NANOSLEEP.SYNCS 0x989680 ;  /* 0x009896800000895d */ /* 0x004fea0003900000 */
[----:B------:R-:W2:Y:S02]  /*9c10*/  @!P0 SYNCS.PHASECHK.TRANS64 P0, [R0+URZ], R2 ;  /* 0x00000002000085a7 */ /* 0x000ea400080010ff */
[----:B--2---:R-:W-:Y:S05]  /*9c20*/  @!P0 BRA `(.L_x_180) ;  /* 0xfffffffc00f08947 */ /* 0x004fea000383ffff */
[----:B------:R-:W-:Y:S05]  /*9c30*/  BRA `(.L_x_181) ;  /* 0xffffff9c00e47947 */ /* 0x000fea000383ffff */
.L_x_58:
[----:B------:R-:W-:-:S07]  /*9c40*/  MOV R0, UR5 ;  /* 0x0000000500007c02 */ /* 0x000fce0008000f00 */
.L_x_182:
[----:B-1----:R1:W2:Y:S02]  /*9c50*/  SYNCS.PHASECHK.TRANS64.TRYWAIT P0, [R0+URZ], R2 ;  /* 0x00000002000075a7 */ /* 0x0022a400080011ff */
[----:B--2---:R-:W-:Y:S05]  /*9c60*/  @!P0 NANOSLEEP.SYNCS 0x989680 ;  /* 0x009896800000895d */ /* 0x004fea0003900000 */
[----:B------:R-:W2:Y:S02]  /*9c70*/  @!P0 SYNCS.PHASECHK.TRANS64 P0, [R0+URZ], R2 ;  /* 0x00000002000085a7 */ /* 0x000ea400080010ff */
[----:B--2---:R-:W-:Y:S05]  /*9c80*/  @!P0 BRA `(.L_x_182) ;  /* 0xfffffffc00f08947 */ /* 0x004fea000383ffff */
[----:B------:R-:W-:Y:S05]  /*9c90*/  BRA `(.L_x_183) ;  /* 0xffffff9c00f47947 */ /* 0x000fea000383ffff */
.L_x_59:
[----:B------:R-:W-:-:S07]  /*9ca0*/  MOV R0, UR5 ;  /* 0x0000000500007c02 */ /* 0x000fce0008000f00 */
.L_x_184:
[----:B-1----:R1:W2:Y:S02]  /*9cb0*/  SYNCS.PHASECHK.TRANS64.TRYWAIT P0, [R0+URZ], R2 ;  /* 0x00000002000075a7 */ /* 0x0022a400080011ff */
[----:B--2---:R-:W-:Y:S05]  /*9cc0*/  @!P0 NANOSLEEP.SYNCS 0x989680 ;  /* 0x009896800000895d */ /* 0x004fea0003900000 */
[----:B------:R-:W2:Y:S02]  /*9cd0*/  @!P0 SYNCS.PHASECHK.TRANS64 P0, [R0+URZ], R2 ;  /* 0x00000002000085a7 */ /* 0x000ea400080010ff */
[----:B--2---:R-:W-:Y:S05]  /*9ce0*/  @!P0 BRA `(.L_x_184) ;  /* 0xfffffffc00f08947 */ /* 0x004fea000383ffff */
[----:B------:R-:W-:Y:S05]  /*9cf0*/  BRA `(.L_x_185) ;  /* 0xffffffa000047947 */ /* 0x000fea000383ffff */
.L_x_60:
[----:B------:R-:W-:-:S07]  /*9d00*/  MOV R0, UR5 ;  /* 0x0000000500007c02 */ /* 0x000fce0008000f00 */
.L_x_186:
[----:B-1----:R1:W2:Y:S02]  /*9d10*/  SYNCS.PHASECHK.TRANS64.TRYWAIT P0, [R0+URZ], R2 ;  /* 0x00000002000075a7 */ /* 0x0022a400080011ff */
[----:B--2---:R-:W-:Y:S05]  /*9d20*/  @!P0 NANOSLEEP.SYNCS 0x989680 ;  /* 0x009896800000895d */ /* 0x004fea0003900000 */
[----:B------:R-:W2:Y:S02]  /*9d30*/  @!P0 SYNCS.PHASECHK.TRANS64 P0, [R0+URZ], R2 ;  /* 0x00000002000085a7 */ /* 0x000ea400080010ff */
[----:B--2---:R-:W-:Y:S05]  /*9d40*/  @!P0 BRA `(.L_x_186) ;  /* 0xfffffffc00f08947 */ /* 0x004fea000383ffff */
[----:B------:R-:W-:Y:S05]  /*9d50*/  BRA `(.L_x_187) ;  /* 0xffffffa000147947 */ /* 0x000fea000383ffff */
.L_x_61:
[----:B------:R-:W-:-:S07]  /*9d60*/  MOV R0, UR5 ;  /* 0x0000000500007c02 */ /* 0x000fce0008000f00 */
.L_x_188:
[----:B-1----:R1:W2:Y:S02]  /*9d70*/  SYNCS.PHASECHK.TRANS64.TRYWAIT P0, [R0+URZ], R2 ;  /* 0x00000002000075a7 */ /* 0x0022a400080011ff */
[----:B--2---:R-:W-:Y:S05]  /*9d80*/  @!P0 NANOSLEEP.SYNCS 0x989680 ;  /* 0x009896800000895d */ /* 0x004fea0003900000 */
[----:B------:R-:W2:Y:S02]  /*9d90*/  @!P0 SYNCS.PHASECHK.TRANS64 P0, [R0+URZ], R2 ;  /* 0x00000002000085a7 */ /* 0x000ea400080010ff */
[----:B--2---:R-:W-:Y:S05]  /*9da0*/  @!P0 BRA `(.L_x_188) ;  /* 0xfffffffc00f08947 */ /* 0x004fea000383ffff */
[----:B------:R-:W-:Y:S05]  /*9db0*/  BRA `(.L_x_189) ;  /* 0xffffffa000247947 */ /* 0x000fea000383ffff */
.L_x_62:
[----:B------:R-:W-:-:S07]  /*9dc0*/  MOV R0, UR5 ;  /* 0x0000000500007c02 */ /* 0x000fce0008000f00 */
.L_x_190:
[----:B-1----:R1:W2:Y:S02]  /*9dd0*/  SYNCS.PHASECHK.TRANS64.TRYWAIT P0, [R0+URZ], R2 ;  /* 0x00000002000075a7 */ /* 0x0022a400080011ff */
[----:B--2---:R-:W-:Y:S05]  /*9de0*/  @!P0 NANOSLEEP.SYNCS 0x989680 ;  /* 0x009896800000895d */ /* 0x004fea0003900000 */
[----:B------:R-:W2:Y:S02]  /*9df0*/  @!P0 SYNCS.PHASECHK.TRANS64 P0, [R0+URZ], R2 ;  /* 0x00000002000085a7 */ /* 0x000ea400080010ff */
[----:B--2---:R-:W-:Y:S05]  /*9e00*/  @!P0 BRA `(.L_x_190) ;  /* 0xfffffffc00f08947 */ /* 0x004fea000383ffff */
[----:B------:R-:W-:Y:S05]  /*9e10*/  BRA `(.L_x_191) ;  /* 0xffffffa000347947 */ /* 0x000fea000383ffff */
.L_x_63:
[----:B------:R-:W-:-:S07]  /*9e20*/  MOV R0, UR5 ;  /* 0x0000000500007c02 */ /* 0x000fce0008000f00 */
.L_x_192:
[----:B-1----:R1:W2:Y:S02]  /*9e30*/  SYNCS.PHASECHK.TRANS64.TRYWAIT P0, [R0+URZ], R2 ;  /* 0x00000002000075a7 */ /* 0x0022a400080011ff */
[----:B--2---:R-:W-:Y:S05]  /*9e40*/  @!P0 NANOSLEEP.SYNCS 0x989680 ;  /* 0x009896800000895d */ /* 0x004fea0003900000 */
[----:B------:R-:W2:Y:S02]  /*9e50*/  @!P0 SYNCS.PHASECHK.TRANS64 P0, [R0+URZ], R2 ;  /* 0x00000002000085a7 */ /* 0x000ea400080010ff */
[----:B--2---:R-:W-:Y:S05]  /*9e60*/  @!P0 BRA `(.L_x_192) ;  /* 0xfffffffc00f08947 */ /* 0x004fea000383ffff */
[----:B------:R-:W-:Y:S05]  /*9e70*/  BRA `(.L_x_193) ;  /* 0xffffffa000447947 */ /* 0x000fea000383ffff */
.L_x_64:
[----:B------:R-:W-:-:S07]  /*9e80*/  MOV R0, UR5 ;  /* 0x0000000500007c02 */ /* 0x000fce0008000f00 */
.L_x_194:
[----:B-1----:R1:W2:Y:S02]  /*9e90*/  SYNCS.PHASECHK.TRANS64.TRYWAIT P0, [R0+URZ], R2 ;  /* 0x00000002000075a7 */ /* 0x0022a400080011ff */
[----:B--2---:R-:W-:Y:S05]  /*9ea0*/  @!P0 NANOSLEEP.SYNCS 0x989680 ;  /* 0x009896800000895d */ /* 0x004fea0003900000 */
[----:B------:R-:W2:Y:S02]  /*9eb0*/  @!P0 SYNCS.PHASECHK.TRANS64 P0, [R0+URZ], R2 ;  /* 0x00000002000085a7 */ /* 0x000ea400080010ff */
[----:B--2---:R-:W-:Y:S05]  /*9ec0*/  @!P0 BRA `(.L_x_194) ;  /* 0xfffffffc00f08947 */ /* 0x004fea000383ffff */
[----:B------:R-:W-:Y:S05]  /*9ed0*/  BRA `(.L_x_195) ;  /* 0xffffffa000547947 */ /* 0x000fea000383ffff */
.L_x_65:
[----:B------:R-:W-:-:S07]  /*9ee0*/  MOV R0, UR5 ;  /* 0x0000000500007c02 */ /* 0x000fce0008000f00 */
.L_x_196:
[----:B-1----:R1:W2:Y:S02]  /*9ef0*/  SYNCS.PHASECHK.TRANS64.TRYWAIT P0, [R0+URZ], R2 ;  /* 0x00000002000075a7 */ /* 0x0022a400080011ff */
[----:B--2---:R-:W-:Y:S05]  /*9f00*/  @!P0 NANOSLEEP.SYNCS 0x989680 ;  /* 0x009896800000895d */ /* 0x004fea0003900000 */
[----:B------:R-:W2:Y:S02]  /*9f10*/  @!P0 SYNCS.PHASECHK.TRANS64 P0, [R0+URZ], R2 ;  /* 0x00000002000085a7 */ /* 0x000ea400080010ff */
[----:B--2---:R-:W-:Y:S05]  /*9f20*/  @!P0 BRA `(.L_x_196) ;  /* 0xfffffffc00f08947 */ /* 0x004fea000383ffff */
[----:B------:R-:W-:Y:S05]  /*9f30*/  BRA `(.L_x_197) ;  /* 0xffffffa000647947 */ /* 0x000fea000383ffff */
.L_x_66:
[----:B------:R-:W-:-:S07]  /*9f40*/  MOV R0, UR5 ;  /* 0x0000000500007c02 */ /* 0x000fce0008000f00 */
.L_x_198:
[----:B-1----:R1:W2:Y:S02]  /*9f50*/  SYNCS.PHASECHK.TRANS64.TRYWAIT P0, [R0+URZ], R2 ;  /* 0x00000002000075a7 */ /* 0x0022a400080011ff */
[----:B--2---:R-:W-:Y:S05]  /*9f60*/  @!P0 NANOSLEEP.SYNCS 0x989680 ;  /* 0x009896800000895d */ /* 0x004fea0003900000 */
[----:B------:R-:W2:Y:S02]  /*9f70*/  @!P0 SYNCS.PHASECHK.TRANS64 P0, [R0+URZ], R2 ;  /* 0x00000002000085a7 */ /* 0x000ea400080010ff */
[----:B--2---:R-:W-:Y:S05]  /*9f80*/  @!P0 BRA `(.L_x_198) ;  /* 0xfffffffc00f08947 */ /* 0x004fea000383ffff */
[----:B------:R-:W-:Y:S05]  /*9f90*/  BRA `(.L_x_199) ;  /* 0xffffffa000747947 */ /* 0x000fea000383ffff */
.L_x_67:
[----:B------:R-:W-:-:S07]  /*9fa0*/  MOV R0, UR5 ;  /* 0x0000000500007c02 */ /* 0x000fce0008000f00 */
.L_x_200:
[----:B-1----:R1:W2:Y:S02]  /*9fb0*/  SYNCS.PHASECHK.TRANS64.TRYWAIT P0, [R0+URZ], R2 ;  /* 0x00000002000075a7 */ /* 0x0022a400080011ff */
[----:B--2---:R-:W-:Y:S05]  /*9fc0*/  @!P0 NANOSLEEP.SYNCS 0x989680 ;  /* 0x009896800000895d */ /* 0x004fea0003900000 */
[----:B------:R-:W2:Y:S02]  /*9fd0*/  @!P0 SYNCS.PHASECHK.TRANS64 P0, [R0+URZ], R2 ;  /* 0x00000002000085a7 */ /* 0x000ea400080010ff */
[----:B--2---:R-:W-:Y:S05]  /*9fe0*/  @!P0 BRA `(.L_x_200) ;  /* 0xfffffffc00f08947 */ /* 0x004fea000383ffff */
[----:B------:R-:W-:Y:S05]  /*9ff0*/  BRA `(.L_x_201) ;  /* 0xffffffa000847947 */ /* 0x000fea000383ffff */
.L_x_68:
[----:B------:R-:W-:-:S07]  /*a000*/  MOV R0, UR5 ;  /* 0x0000000500007c02 */ /* 0x000fce0008000f00 */
.L_x_202:
[----:B-1----:R1:W2:Y:S02]  /*a010*/  SYNCS.PHASECHK.TRANS64.TRYWAIT P0, [R0+URZ], R2 ;  /* 0x00000002000075a7 */ /* 0x0022a400080011ff */
[----:B--2---:R-:W-:Y:S05]  /*a020*/  @!P0 NANOSLEEP.SYNCS 0x989680 ;  /* 0x009896800000895d */ /* 0x004fea0003900000 */
[----:B------:R-:W2:Y:S02]  /*a030*/  @!P0 SYNCS.PHASECHK.TRANS64 P0, [R0+URZ], R2 ;  /* 0x00000002000085a7 */ /* 0x000ea400080010ff */
[----:B--2---:R-:W-:Y:S05]  /*a040*/  @!P0 BRA `(.L_x_202) ;  /* 0xfffffffc00f08947 */ /* 0x004fea000383ffff */
[----:B------:R-:W-:Y:S05]  /*a050*/  BRA `(.L_x_203) ;  /* 0xffffffa000947947 */ /* 0x000fea000383ffff */
.L_x_69:
[----:B------:R-:W-:-:S07]  /*a060*/  MOV R0, UR5 ;  /* 0x0000000500007c02 */ /* 0x000fce0008000f00 */
.L_x_204:
[----:B-1----:R1:W2:Y:S02]  /*a070*/  SYNCS.PHASECHK.TRANS64.TRYWAIT P0, [R0+URZ], R2 ;  /* 0x00000002000075a7 */ /* 0x0022a400080011ff */
[----:B--2---:R-:W-:Y:S05]  /*a080*/  @!P0 NANOSLEEP.SYNCS 0x989680 ;  /* 0x009896800000895d */ /* 0x004fea0003900000 */
[----:B------:R-:W2:Y:S02]  /*a090*/  @!P0 SYNCS.PHASECHK.TRANS64 P0, [R0+URZ], R2 ;  /* 0x00000002000085a7 */ /* 0x000ea400080010ff */
[----:B--2---:R-:W-:Y:S05]  /*a0a0*/  @!P0 BRA `(.L_x_204) ;  /* 0xfffffffc00f08947 */ /* 0x004fea000383ffff */
[----:B------:R-:W-:Y:S05]  /*a0b0*/  BRA `(.L_x_205) ;  /* 0xffffffa000a47947 */ /* 0x000fea000383ffff */
.L_x_70:
[----:B------:R-:W-:-:S07]  /*a0c0*/  MOV R0, UR5 ;  /* 0x0000000500007c02 */ /* 0x000fce0008000f00 */
.L_x_206:
[----:B-1----:R1:W2:Y:S02]  /*a0d0*/  SYNCS.PHASECHK.TRANS64.TRYWAIT P0, [R0+URZ], R2 ;  /* 0x00000002000075a7 */ /* 0x0022a400080011ff */
[----:B--2---:R-:W-:Y:S05]  /*a0e0*/  @!P0 NANOSLEEP.SYNCS 0x989680 ;  /* 0x009896800000895d */ /* 0x004fea0003900000 */
[----:B------:R-:W2:Y:S02]  /*a0f0*/  @!P0 SYNCS.PHASECHK.TRANS64 P0, [R0+URZ], R2 ;  /* 0x00000002000085a7 */ /* 0x000ea400080010ff */
[----:B--2---:R-:W-:Y:S05]  /*a100*/  @!P0 BRA `(.L_x_206) ;  /* 0xfffffffc00f08947 */ /* 0x004fea000383ffff */
[----:B------:R-:W-:Y:S05]  /*a110*/  BRA `(.L_x_207) ;  /* 0xffffffa000b47947 */ /* 0x000fea000383ffff */
.L_x_71:
[----:B------:R-:W-:-:S07]  /*a120*/  MOV R0, UR5 ;  /* 0x0000000500007c02 */ /* 0x000fce0008000f00 */
.L_x_208:
[----:B-1----:R1:W2:Y:S02]  /*a130*/  SYNCS.PHASECHK.TRANS64.TRYWAIT P0, [R0+URZ], R2 ;  /* 0x00000002000075a7 */ /* 0x0022a400080011ff */
[----:B--2---:R-:W-:Y:S05]  /*a140*/  @!P0 NANOSLEEP.SYNCS 0x989680 ;  /* 0x009896800000895d */ /* 0x004fea0003900000 */
[----:B------:R-:W2:Y:S02]  /*a150*/  @!P0 SYNCS.PHASECHK.TRANS64 P0, [R0+URZ], R2 ;  /* 0x00000002000085a7 */ /* 0x000ea400080010ff */
[----:B--2---:R-:W-:Y:S05]  /*a160*/  @!P0 BRA `(.L_x_208) ;  /* 0xfffffffc00f08947 */ /* 0x004fea000383ffff */
[----:B------:R-:W-:Y:S05]  /*a170*/  BRA `(.L_x_209) ;  /* 0xffffffa000c47947 */ /* 0x000fea000383ffff */
.L_x_72:
[----:B------:R-:W-:-:S07]  /*a180*/  MOV R0, UR5 ;  /* 0x0000000500007c02 */ /* 0x000fce0008000f00 */
.L_x_210:
[----:B-1----:R1:W2:Y:S02]  /*a190*/  SYNCS.PHASECHK.TRANS64.TRYWAIT P0, [R0+URZ], R2 ;  /* 0x00000002000075a7 */ /* 0x0022a400080011ff */
[----:B--2---:R-:W-:Y:S05]  /*a1a0*/  @!P0 NANOSLEEP.SYNCS 0x989680 ;  /* 0x009896800000895d */ /* 0x004fea0003900000 */
[----:B------:R-:W2:Y:S02]  /*a1b0*/  @!P0 SYNCS.PHASECHK.TRANS64 P0, [R0+URZ], R2 ;  /* 0x00000002000085a7 */ /* 0x000ea400080010ff */
[----:B--2---:R-:W-:Y:S05]  /*a1c0*/  @!P0 BRA `(.L_x_210) ;  /* 0xfffffffc00f08947 */ /* 0x004fea000383ffff */
[----:B------:R-:W-:Y:S05]  /*a1d0*/  BRA `(.L_x_211) ;  /* 0xffffffa000d47947 */ /* 0x000fea000383ffff */
.L_x_73:
[----:B------:R-:W-:-:S07]  /*a1e0*/  MOV R0, UR5 ;  /* 0x0000000500007c02 */ /* 0x000fce0008000f00 */
.L_x_212:
[----:B-1----:R1:W2:Y:S02]  /*a1f0*/  SYNCS.PHASECHK.TRANS64.TRYWAIT P0, [R0+URZ], R2 ;  /* 0x00000002000075a7 */ /* 0x0022a400080011ff */
[----:B--2---:R-:W-:Y:S05]  /*a200*/  @!P0 NANOSLEEP.SYNCS 0x989680 ;  /* 0x009896800000895d */ /* 0x004fea0003900000 */
[----:B------:R-:W2:Y:S02]  /*a210*/  @!P0 SYNCS.PHASECHK.TRANS64 P0, [R0+URZ], R2 ;  /* 0x00000002000085a7 */ /* 0x000ea400080010ff */
[----:B--2---:R-:W-:Y:S05]  /*a220*/  @!P0 BRA `(.L_x_212) ;  /* 0xfffffffc00f08947 */ /* 0x004fea000383ffff */
[----:B------:R-:W-:Y:S05]  /*a230*/  BRA `(.L_x_213) ;  /* 0xffffffa000e47947 */ /* 0x000fea000383ffff */
.L_x_74:
[----:B------:R-:W-:-:S07]  /*a240*/  MOV R0, UR5 ;  /* 0x0000000500007c02 */ /* 0x000fce0008000f00 */
.L_x_214:
[----:B-1----:R1:W2:Y:S02]  /*a250*/  SYNCS.PHASECHK.TRANS64.TRYWAIT P0, [R0+URZ], R2 ;  /* 0x00000002000075a7 */ /* 0x0022a400080011ff */
[----:B--2---:R-:W-:Y:S05]  /*a260*/  @!P0 NANOSLEEP.SYNCS 0x989680 ;  /* 0x009896800000895d */ /* 0x004fea0003900000 */
[----:B------:R-:W2:Y:S02]  /*a270*/  @!P0 SYNCS.PHASECHK.TRANS64 P0, [R0+URZ], R2 ;  /* 0x00000002000085a7 */ /* 0x000ea400080010ff */
[----:B--2---:R-:W-:Y:S05]  /*a280*/  @!P0 BRA `(.L_x_214) ;  /* 0xfffffffc00f08947 */ /* 0x004fea000383ffff */
[----:B------:R-:W-:Y:S05]  /*a290*/  BRA `(.L_x_215) ;  /* 0xffffffa000f47947 */ /* 0x000fea000383ffff */
.L_x_75:
[----:B------:R-:W-:-:S07]  /*a2a0*/  MOV R0, UR5 ;  /* 0x0000000500007c02 */ /* 0x000fce0008000f00 */
.L_x_216:
[----:B-1----:R1:W2:Y:S02]  /*a2b0*/  SYNCS.PHASECHK.TRANS64.TRYWAIT P0, [R0+URZ], R2 ;  /* 0x00000002000075a7 */ /* 0x0022a400080011ff */
[----:B--2---:R-:W-:Y:S05]  /*a2c0*/  @!P0 NANOSLEEP.SYNCS 0x989680 ;  /* 0x009896800000895d */ /* 0x004fea0003900000 */
[----:B------:R-:W2:Y:S02]  /*a2d0*/  @!P0 SYNCS.PHASECHK.TRANS64 P0, [R0+URZ], R2 ;  /* 0x00000002000085a7 */ /* 0x000ea400080010ff */
[----:B--2---:R-:W-:Y:S05]  /*a2e0*/  @!P0 BRA `(.L_x_216) ;  /* 0xfffffffc00f08947 */ /* 0x004fea000383ffff */
[----:B------:R-:W-:Y:S05]  /*a2f0*/  BRA `(.L_x_217) ;  /* 0xffffffa400047947 */ /* 0x000fea000383ffff */
.L_x_76:
[----:B------:R-:W-:-:S07]  /*a300*/  MOV R0, UR5 ;  /* 0x0000000500007c02 */ /* 0x000fce0008000f00 */
.L_x_218:
[----:B-1----:R1:W2:Y:S02]  /*a310*/  SYNCS.PHASECHK.TRANS64.TRYWAIT P0, [R0+URZ], R2 ;  /* 0x00000002000075a7 */ /* 0x0022a400080011ff */
[----:B--2---:R-:W-:Y:S05]  /*a320*/  @!P0 NANOSLEEP.SYNCS 0x989680 ;  /* 0x009896800000895d */ /* 0x004fea0003900000 */
[----:B------:R-:W2:Y:S02]  /*a330*/  @!P0 SYNCS.PHASECHK.TRANS64 P0, [R0+URZ], R2 ;  /* 0x00000002000085a7 */ /* 0x000ea400080010ff */
[----:B--2---:R-:W-:Y:S05]  /*a340*/  @!P0 BRA `(.L_x_218) ;  /* 0xfffffffc00f08947 */ /* 0x004fea000383ffff */
[----:B------:R-:W-:Y:S05]  /*a350*/  BRA `(.L_x_219) ;  /* 0xffffffa400147947 */ /* 0x000fea000383ffff */
.L_x_77:
[----:B------:R-:W-:-:S07]  /*a360*/  MOV R0, UR5 ;  /* 0x0000000500007c02 */ /* 0x000fce0008000f00 */
.L_x_220:
[----:B-1----:R1:W2:Y:S02]  /*a370*/  SYNCS.PHASECHK.TRANS64.TRYWAIT P0, [R0+URZ], R2 ;  /* 0x00000002000075a7 */ /* 0x0022a400080011ff */
[----:B--2---:R-:W-:Y:S05]  /*a380*/  @!P0 NANOSLEEP.SYNCS 0x989680 ;  /* 0x009896800000895d */ /* 0x004fea0003900000 */
[----:B------:R-:W2:Y:S02]  /*a390*/  @!P0 SYNCS.PHASECHK.TRANS64 P0, [R0+URZ], R2 ;  /* 0x00000002000085a7 */ /* 0x000ea400080010ff */
[----:B--2---:R-:W-:Y:S05]  /*a3a0*/  @!P0 BRA `(.L_x_220) ;  /* 0xfffffffc00f08947 */ /* 0x004fea000383ffff */
[----:B------:R-:W-:Y:S05]  /*a3b0*/  BRA `(.L_x_221) ;  /* 0xffffffa400247947 */ /* 0x000fea000383ffff */
.L_x_78:
[----:B------:R-:W-:-:S07]  /*a3c0*/  MOV R0, UR5 ;  /* 0x0000000500007c02 */ /* 0x000fce0008000f00 */
.L_x_222:
[----:B-1----:R1:W2:Y:S02]  /*a3d0*/  SYNCS.PHASECHK.TRANS64.TRYWAIT P0, [R0+URZ], R2 ;  /* 0x00000002000075a7 */ /* 0x0022a400080011ff */
[----:B--2---:R-:W-:Y:S05]  /*a3e0*/  @!P0 NANOSLEEP.SYNCS 0x989680 ;  /* 0x009896800000895d */ /* 0x004fea0003900000 */
[----:B------:R-:W2:Y:S02]  /*a3f0*/  @!P0 SYNCS.PHASECHK.TRANS64 P0, [R0+URZ], R2 ;  /* 0x00000002000085a7 */ /* 0x000ea400080010ff */
[----:B--2---:R-:W-:Y:S05]  /*a400*/  @!P0 BRA `(.L_x_222) ;  /* 0xfffffffc00f08947 */ /* 0x004fea000383ffff */
[----:B------:R-:W-:Y:S05]  /*a410*/  BRA `(.L_x_223) ;  /* 0xffffffa400347947 */ /* 0x000fea000383ffff */
.L_x_79:
[----:B------:R-:W-:-:S07]  /*a420*/  MOV R0, UR5 ;  /* 0x0000000500007c02 */ /* 0x000fce0008000f00 */
.L_x_224:
[----:B-1----:R1:W2:Y:S02]  /*a430*/  SYNCS.PHASECHK.TRANS64.TRYWAIT P0, [R0+URZ], R2 ;  /* 0x00000002000075a7 */ /* 0x0022a400080011ff */
[----:B--2---:R-:W-:Y:S05]  /*a440*/  @!P0 NANOSLEEP.SYNCS 0x989680 ;  /* 0x009896800000895d */ /* 0x004fea0003900000 */
[----:B------:R-:W2:Y:S02]  /*a450*/  @!P0 SYNCS.PHASECHK.TRANS64 P0, [R0+URZ], R2 ;  /* 0x00000002000085a7 */ /* 0x000ea400080010ff */
[----:B--2---:R-:W-:Y:S05]  /*a460*/  @!P0 BRA `(.L_x_224) ;  /* 0xfffffffc00f08947 */ /* 0x004fea000383ffff */
[----:B------:R-:W-:Y:S05]  /*a470*/  BRA `(.L_x_225) ;  /* 0xffffffa400447947 */ /* 0x000fea000383ffff */
.L_x_80:
[----:B------:R-:W-:-:S07]  /*a480*/  MOV R0, UR5 ;  /* 0x0000000500007c02 */ /* 0x000fce0008000f00 */
.L_x_226:
[----:B-1----:R1:W2:Y:S02]  /*a490*/  SYNCS.PHASECHK.TRANS64.TRYWAIT P0, [R0+URZ], R2 ;  /* 0x00000002000075a7 */ /* 0x0022a400080011ff */
[----:B--2---:R-:W-:Y:S05]  /*a4a0*/  @!P0 NANOSLEEP.SYNCS 0x989680 ;  /* 0x009896800000895d */ /* 0x004fea0003900000 */
[----:B------:R-:W2:Y:S02]  /*a4b0*/  @!P0 SYNCS.PHASECHK.TRANS64 P0, [R0+URZ], R2 ;  /* 0x00000002000085a7 */ /* 0x000ea400080010ff */
[----:B--2---:R-:W-:Y:S05]  /*a4c0*/  @!P0 BRA `(.L_x_226) ;  /* 0xfffffffc00f08947 */ /* 0x004fea000383ffff */
[----:B------:R-:W-:Y:S05]  /*a4d0*/  BRA `(.L_x_227) ;  /* 0xffffffa400547947 */ /* 0x000fea000383ffff */
.L_x_83:
[----:B------:R-:W-:-:S07]  /*a4e0*/  MOV R4, UR4 ;  /* 0x0000000400047c02 */ /* 0x000fce0008000f00 */
.L_x_228:
[----:B--2---:R2:W3:Y:S02]  /*a4f0*/  SYNCS.PHASECHK.TRANS64.TRYWAIT P1, [R4+URZ+0x2b8], R6 ;  /* 0x0002b806040075a7 */ /* 0x0044e400080211ff */
[----:B---3--:R-:W-:Y:S05]  /*a500*/  @!P1 NANOSLEEP.SYNCS 0x989680 ;  /* 0x009896800000995d */ /* 0x008fea0003900000 */
[----:B------:R-:W3:Y:S02]  /*a510*/  @!P1 SYNCS.PHASECHK.TRANS64 P1, [R4+URZ+0x2b8], R6 ;  /* 0x0002b806040095a7 */ /* 0x000ee400080210ff */
[----:B---3--:R-:W-:Y:S05]  /*a520*/  @!P1 BRA `(.L_x_228) ;  /* 0xfffffffc00f09947 */ /* 0x008fea000383ffff */
[----:B------:R-:W-:Y:S05]  /*a530*/  BRA `(.L_x_229) ;  /* 0xffffffa400c47947 */ /* 0x000fea000383ffff */
.L_x_84:
[----:B--2---:R-:W-:-:S07]  /*a540*/  MOV R4, UR4 ;  /* 0x0000000400047c02 */ /* 0x004fce0008000f00 */
.L_x_230:
[----:B--2---:R2:W3:Y:S02]  /*a550*/  SYNCS.PHASECHK.TRANS64.TRYWAIT P1, [R4+URZ+0x2b0], R5 ;  /* 0x0002b005040075a7 */ /* 0x0044e400080211ff */
[----:B---3--:R-:W-:Y:S05]  /*a560*/  @!P1 NANOSLEEP.SYNCS 0x989680 ;  /* 0x009896800000995d */ /* 0x008fea0003900000 */
[----:B------:R-:W3:Y:S02]  /*a570*/  @!P1 SYNCS.PHASECHK.TRANS64 P1, [R4+URZ+0x2b0], R5 ;  /* 0x0002b005040095a7 */ /* 0x000ee400080210ff */
[----:B---3--:R-:W-:Y:S05]  /*a580*/  @!P1 BRA `(.L_x_230) ;  /* 0xfffffffc00f09947 */ /* 0x008fea000383ffff */
[----:B------:R-:W-:Y:S05]  /*a590*/  BRA `(.L_x_231) ;  /* 0xffffffa400cc7947 */ /* 0x000fea000383ffff */
.L_x_94:
[----:B--2---:R-:W-:-:S04]  /*a5a0*/  MOV R5, UR5 ;  /* 0x0000000500057c02 */ /* 0x004fc80008000f00 */
[----:B------:R2:W3:Y:S03]  /*a5b0*/  SYNCS.PHASECHK.TRANS64.TRYWAIT P0, [R5+URZ+0x8], R6 ;  /* 0x00000806050075a7 */ /* 0x0004e600080011ff */
[----:B---3--:R-:W-:Y:S05]  /*a5c0*/  @!P0 NANOSLEEP.SYNCS 0x989680 ;  /* 0x009896800000895d */ /* 0x008fea0003900000 */
[----:B------:R-:W3:Y:S02]  /*a5d0*/  @!P0 SYNCS.PHASECHK.TRANS64 P0, [R5+URZ+0x8], R6 ;  /* 0x00000806050085a7 */ /* 0x000ee400080010ff */
[----:B---3--:R-:W-:Y:S05]  /*a5e0*/  @!P0 BRA `(.L_x_94) ;  /* 0xfffffffc00ec8947 */ /* 0x008fea000383ffff */
[----:B------:R-:W-:Y:S05]  /*a5f0*/  BRA `(.L_x_93) ;  /* 0xffffffa800987947 */ /* 0x000fea000383ffff */
.L_x_96:
[----:B------:R-:W-:Y:S01]  /*a600*/  BSSY B0, `(.L_x_232) ;  /* 0x0000006000007945 */ /* 0x000fe20003800000 */
[----:B------:R-:W-:-:S07]  /*a610*/  MOV R15, 0xffffffff ;  /* 0xffffffff000f7802 */ /* 0x000fce0000000f00 */
[----:B-12--5:R-:W-:Y:S05]  /*a620*/  WARPSYNC.COLLECTIVE R15, `(.L_x_233) ;  /* 0x000000000f0c7348 */ /* 0x026fea0003c00000 */
[----:B------:R-:W-:Y:S02]  /*a630*/  ELECT P6, UR79, PT ;  /* 0x00000000004f782f */ /* 0x000fe400038c0000 */
[----:B------:R-:W-:Y:S01]  /*a640*/  MOV R14, UR79 ;  /* 0x0000004f000e7c02 */ /* 0x000fe20008000f00 */
[----:B-12--5:R-:W-:Y:S10]  /*a650*/  ENDCOLLECTIVE ;  /* 0x000000000000791b */ /* 0x026ff40003800000 */
.L_x_233:
[----:B------:R-:W-:Y:S05]  /*a660*/  BSYNC B0 ;  /* 0x0000000000007941 */ /* 0x000fea0003800000 */
.L_x_232:
[----:B------:R-:W-:Y:S01]  /*a670*/  PLOP3.LUT P0, PT, P6, PT, PT, 0x80, 0x8 ;  /* 0x000000000008781c */ /* 0x000fe2000370f070 */
[----:B------:R-:W-:-:S12]  /*a680*/  BRA `(.L_x_234) ;  /* 0xffffffa800c47947 */ /* 0x000fd8000383ffff */
.L_x_98:
[----:B--2---:R-:W-:-:S04]  /*a690*/  MOV R3, UR5 ;  /* 0x0000000500037c02 */ /* 0x004fc80008000f00 */
[----:B------:R2:W3:Y:S03]  /*a6a0*/  SYNCS.PHASECHK.TRANS64.TRYWAIT P0, [R3+URZ+0x8], R4 ;  /* 0x00000804030075a7 */ /* 0x0004e600080011ff */
[----:B---3--:R-:W-:Y:S05]  /*a6b0*/  @!P0 NANOSLEEP.SYNCS 0x989680 ;  /* 0x009896800000895d */ /* 0x008fea0003900000 */
[----:B------:R-:W3:Y:S02]  /*a6c0*/  @!P0 SYNCS.PHASECHK.TRANS64 P0, [R3+URZ+0x8], R4 ;  /* 0x00000804030085a7 */ /* 0x000ee400080010ff */
[----:B---3--:R-:W-:Y:S05]  /*a6d0*/  @!P0 BRA `(.L_x_98) ;  /* 0xfffffffc00ec8947 */ /* 0x008fea000383ffff */
[----:B------:R-:W-:Y:S05]  /*a6e0*/  BRA `(.L_x_97) ;  /* 0xffffffa800c87947 */ /* 0x000fea000383ffff */
.L_x_99:
[----:B------:R-:W-:-:S07]  /*a6f0*/  MOV R4, UR14 ;  /* 0x0000000e00047c02 */ /* 0x000fce0008000f00 */
.L_x_235:
[----:B-1----:R1:W2:Y:S02]  /*a700*/  SYNCS.PHASECHK.TRANS64.TRYWAIT P0, [R4+URZ+0x2b0], R5 ;  /* 0x0002b005040075a7 */ /* 0x0022a400080011ff */
[----:B--2---:R-:W-:Y:S05]  /*a710*/  @!P0 NANOSLEEP.SYNCS 0x989680 ;  /* 0x009896800000895d */ /* 0x004fea0003900000 */
[----:B------:R-:W2:Y:S02]  /*a720*/  @!P0 SYNCS.PHASECHK.TRANS64 P0, [R4+URZ+0x2b0], R5 ;  /* 0x0002b005040085a7 */ /* 0x000ea400080010ff */
[----:B--2---:R-:W-:Y:S05]  /*a730*/  @!P0 BRA `(.L_x_235) ;  /* 0xfffffffc00f08947 */ /* 0x004fea000383ffff */
[----:B------:R-:W-:Y:S05]  /*a740*/  BRA `(.L_x_236) ;  /* 0xffffffac00ac7947 */ /* 0x000fea000383ffff */
.L_x_101:
[----:B------:R-:W-:-:S07]  /*a750*/  MOV R4, UR19 ;  /* 0x0000001300047c02 */ /* 0x000fce0008000f00 */
.L_x_237:
[----:B-1----:R1:W2:Y:S02]  /*a760*/  SYNCS.PHASECHK.TRANS64.TRYWAIT P0, [R4+URZ+0x2d0], R5 ;  /* 0x0002d005040075a7 */ /* 0x0022a400080011ff */
[----:B--2---:R-:W-:Y:S05]  /*a770*/  @!P0 NANOSLEEP.SYNCS 0x989680 ;  /* 0x009896800000895d */ /* 0x004fea0003900000 */
[----:B------:R-:W2:Y:S02]  /*a780*/  @!P0 SYNCS.PHASECHK.TRANS64 P0, [R4+URZ+0x2d0], R5 ;  /* 0x0002d005040085a7 */ /* 0x000ea400080010ff */
[----:B--2---:R-:W-:Y:S05]  /*a790*/  @!P0 BRA `(.L_x_237) ;  /* 0xfffffffc00f08947 */ /* 0x004fea000383ffff */
[----:B------:R-:W-:Y:S05]  /*a7a0*/  BRA `(.L_x_100) ;  /* 0xffffffac00cc7947 */ /* 0x000fea000383ffff */
.L_x_105:
[----:B-1----:R-:W-:Y:S07]  /*a7b0*/  MOV R4, UR11 ;  /* 0x0000000b00047c02 */ /* 0x002fee0008000f00 */
.L_x_238:
[----:B-1----:R1:W2:Y:S02]  /*a7c0*/  SYNCS.PHASECHK.TRANS64.TRYWAIT P0, [R4+URZ], R6 ;  /* 0x00000006040075a7 */ /* 0x0022a400080011ff */
[----:B--2---:R-:W-:Y:S05]  /*a7d0*/  @!P0 NANOSLEEP.SYNCS 0x989680 ;  /* 0x009896800000895d */ /* 0x004fea0003900000 */
[----:B------:R-:W2:Y:S02]  /*a7e0*/  @!P0 SYNCS.PHASECHK.TRANS64 P0, [R4+URZ], R6 ;  /* 0x00000006040085a7 */ /* 0x000ea400080010ff */
[----:B--2---:R-:W-:Y:S05]  /*a7f0*/  @!P0 BRA `(.L_x_238) ;  /* 0xfffffffc00f08947 */ /* 0x004fea000383ffff */
[----:B------:R-:W-:Y:S05]  /*a800*/  BRA `(.L_x_104) ;  /* 0xffffffac00f07947 */ /* 0x000fea000383ffff */
.L_x_109:
[----:B--2---:R-:W-:-:S07]  /*a810*/  MOV R0, UR4 ;  /* 0x0000000400007c02 */ /* 0x004fce0008000f00 */
.L_x_239:
[----:B--2---:R2:W3:Y:S02]  /*a820*/  SYNCS.PHASECHK.TRANS64.TRYWAIT P0, [R0+URZ], R2 ;  /* 0x00000002000075a7 */ /* 0x0044e400080011ff */
[----:B---3--:R-:W-:Y:S05]  /*a830*/  @!P0 NANOSLEEP.SYNCS 0x989680 ;  /* 0x009896800000895d */ /* 0x008fea0003900000 */
[----:B------:R-:W3:Y:S02]  /*a840*/  @!P0 SYNCS.PHASECHK.TRANS64 P0, [R0+URZ], R2 ;  /* 0x00000002000085a7 */ /* 0x000ee400080010ff */
[----:B---3--:R-:W-:Y:S05]  /*a850*/  @!P0 BRA `(.L_x_239) ;  /* 0xfffffffc00f08947 */ /* 0x008fea000383ffff */
[----:B------:R-:W-:Y:S05]  /*a860*/  BRA `(.L_x_240) ;  /* 0xffffffb000a47947 */ /* 0x000fea000383ffff */
.L_x_112:
[----:B------:R-:W-:-:S07]  /*a870*/  MOV R0, UR14 ;  /* 0x0000000e00007c02 */ /* 0x000fce0008000f00 */
.L_x_241:
[----:B--2---:R2:W3:Y:S02]  /*a880*/  SYNCS.PHASECHK.TRANS64.TRYWAIT P1, [R0+URZ+0x2e0], R2 ;  /* 0x0002e002000075a7 */ /* 0x0044e400080211ff */
[----:B---3--:R-:W-:Y:S05]  /*a890*/  @!P1 NANOSLEEP.SYNCS 0x989680 ;  /* 0x009896800000995d */ /* 0x008fea0003900000 */
[----:B------:R-:W3:Y:S02]  /*a8a0*/  @!P1 SYNCS.PHASECHK.TRANS64 P1, [R0+URZ+0x2e0], R2 ;  /* 0x0002e002000095a7 */ /* 0x000ee400080210ff */
[----:B---3--:R-:W-:Y:S05]  /*a8b0*/  @!P1 BRA `(.L_x_241) ;  /* 0xfffffffc00f09947 */ /* 0x008fea000383ffff */
[----:B------:R-:W-:Y:S05]  /*a8c0*/  BRA `(.L_x_242) ;  /* 0xffffffb000f07947 */ /* 0x000fea000383ffff */
.L_x_117:
[----:B------:R-:W-:Y:S07]  /*a8d0*/  MOV R0, UR28 ;  /* 0x0000001c00007c02 */ /* 0x000fee0008000f00 */
.L_x_243:
[----:B-1----:R1:W2:Y:S02]  /*a8e0*/  SYNCS.PHASECHK.TRANS64.TRYWAIT P0, [R0+URZ+0x2b0], R3 ;  /* 0x0002b003000075a7 */ /* 0x0022a400080011ff */
[----:B--2---:R-:W-:Y:S05]  /*a8f0*/  @!P0 NANOSLEEP.SYNCS 0x989680 ;  /* 0x009896800000895d */ /* 0x004fea0003900000 */
[----:B------:R-:W2:Y:S02]  /*a900*/  @!P0 SYNCS.PHASECHK.TRANS64 P0, [R0+URZ+0x2b0], R3 ;  /* 0x0002b003000085a7 */ /* 0x000ea400080010ff */
[----:B--2---:R-:W-:Y:S05]  /*a910*/  @!P0 BRA `(.L_x_243) ;  /* 0xfffffffc00f08947 */ /* 0x004fea000383ffff */
[----:B------:R-:W-:Y:S05]  /*a920*/  BRA `(.L_x_244) ;  /* 0xffffffb8001c7947 */ /* 0x000fea000383ffff */
.L_x_120:
[----:B------:R-:W-:Y:S07]  /*a930*/  MOV R0, UR28 ;  /* 0x0000001c00007c02 */ /* 0x000fee0008000f00 */
.L_x_245:
[----:B-1----:R1:W2:Y:S02]  /*a940*/  SYNCS.PHASECHK.TRANS64.TRYWAIT P0, [R0+URZ+0x2a8], R8 ;  /* 0x0002a808000075a7 */ /* 0x0022a400080011ff */
[----:B--2---:R-:W-:Y:S05]  /*a950*/  @!P0 NANOSLEEP.SYNCS 0x989680 ;  /* 0x009896800000895d */ /* 0x004fea0003900000 */
[----:B------:R-:W2:Y:S02]  /*a960*/  @!P0 SYNCS.PHASECHK.TRANS64 P0, [R0+URZ+0x2a8], R8 ;  /* 0x0002a808000085a7 */ /* 0x000ea400080010ff */
[----:B--2---:R-:W-:Y:S05]  /*a970*/  @!P0 BRA `(.L_x_245) ;  /* 0xfffffffc00f08947 */ /* 0x004fea000383ffff */
[----:B------:R-:W-:Y:S05]  /*a980*/  BRA `(.L_x_119) ;  /* 0xffffffbc007c7947 */ /* 0x000fea000383ffff */
.L_x_123:
[----:B-1----:R-:W-:Y:S07]  /*a990*/  MOV R0, UR28 ;  /* 0x0000001c00007c02 */ /* 0x002fee0008000f00 */
.L_x_246:
[----:B-1----:R1:W2:Y:S02]  /*a9a0*/  SYNCS.PHASECHK.TRANS64.TRYWAIT P2, [R0+URZ+0x298], R3 ;  /* 0x00029803000075a7 */ /* 0x0022a400080411ff */
[----:B--2---:R-:W-:Y:S05]  /*a9b0*/  @!P2 NANOSLEEP.SYNCS 0x989680 ;  /* 0x009896800000a95d */ /* 0x004fea0003900000 */
[----:B------:R-:W2:Y:S02]  /*a9c0*/  @!P2 SYNCS.PHASECHK.TRANS64 P2, [R0+URZ+0x298], R3 ;  /* 0x000298030000a5a7 */ /* 0x000ea400080410ff */
[----:B--2---:R-:W-:Y:S05]  /*a9d0*/  @!P2 BRA `(.L_x_246) ;  /* 0xfffffffc00f0a947 */ /* 0x004fea000383ffff */
[----:B------:R-:W-:Y:S05]  /*a9e0*/  BRA `(.L_x_247) ;  /* 0xffffffbc00d87947 */ /* 0x000fea000383ffff */
.L_x_126:
[----:B------:R-:W-:Y:S07]  /*a9f0*/  MOV R0, UR44 ;  /* 0x0000002c00007c02 */ /* 0x000fee0008000f00 */
.L_x_248:
[----:B-1----:R1:W2:Y:S02]  /*aa00*/  SYNCS.PHASECHK.TRANS64.TRYWAIT P0, [R0+URZ+0x2b0], R2 ;  /* 0x0002b002000075a7 */ /* 0x0022a400080011ff */
[----:B--2---:R-:W-:Y:S05]  /*aa10*/  @!P0 NANOSLEEP.SYNCS 0x989680 ;  /* 0x009896800000895d */ /* 0x004fea0003900000 */
[----:B------:R-:W2:Y:S02]  /*aa20*/  @!P0 SYNCS.PHASECHK.TRANS64 P0, [R0+URZ+0x2b0], R2 ;  /* 0x0002b002000085a7 */ /* 0x000ea400080010ff */
[----:B--2---:R-:W-:Y:S05]  /*aa30*/  @!P0 BRA `(.L_x_248) ;  /* 0xfffffffc00f08947 */ /* 0x004fea000383ffff */
[----:B------:R-:W-:Y:S05]  /*aa40*/  BRA `(.L_x_249) ;  /* 0xffffffc400707947 */ /* 0x000fea000383ffff */
.L_x_137:
[----:B-1----:R-:W-:Y:S04]  /*aa50*/  MOV R3, UR44 ;  /* 0x0000002c00037c02 */ /* 0x002fe80008000f00 */
[----:B------:R1:W2:Y:S03]  /*aa60*/  SYNCS.PHASECHK.TRANS64.TRYWAIT P1, [R3+URZ+0x290], R4 ;  /* 0x00029004030075a7 */ /* 0x0002a600080211ff */
[----:B--2---:R-:W-:Y:S05]  /*aa70*/  @!P1 NANOSLEEP.SYNCS 0x989680 ;  /* 0x009896800000995d */ /* 0x004fea0003900000 */
[----:B------:R-:W2:Y:S02]  /*aa80*/  @!P1 SYNCS.PHASECHK.TRANS64 P1, [R3+URZ+0x290], R4 ;  /* 0x00029004030095a7 */ /* 0x000ea400080210ff */
[----:B--2---:R-:W-:Y:S05]  /*aa90*/  @!P1 BRA `(.L_x_137) ;  /* 0xfffffffc00ec9947 */ /* 0x004fea000383ffff */
[----:B------:R-:W-:Y:S05]  /*aaa0*/  BRA `(.L_x_136) ;  /* 0xffffffd000cc7947 */ /* 0x000fea000383ffff */
.L_x_139:
[----:B-1----:R1:W4:Y:S02]  /*aab0*/  SYNCS.PHASECHK.TRANS64.TRYWAIT P1, [R152+URZ+0x2c0], R0 ;  /* 0x0002c000980075a7 */ /* 0x00232400080211ff */
[----:B----4-:R-:W-:Y:S05]  /*aac0*/  @!P1 NANOSLEEP.SYNCS 0x989680 ;  /* 0x009896800000995d */ /* 0x010fea0003900000 */
[----:B------:R-:W4:Y:S02]  /*aad0*/  @!P1 SYNCS.PHASECHK.TRANS64 P1, [R152+URZ+0x2c0], R0 ;  /* 0x0002c000980095a7 */ /* 0x000f2400080210ff */
[----:B----4-:R-:W-:Y:S05]  /*aae0*/  @!P1 BRA `(.L_x_139) ;  /* 0xfffffffc00f09947 */ /* 0x010fea000383ffff */
[----:B------:R-:W-:Y:S05]  /*aaf0*/  BRA `(.L_x_138) ;  /* 0xffffffd400147947 */ /* 0x000fea000383ffff */
        .weak           $__internal_0_$__cuda_sm10x_tcgen05_guardrail_trap_col_being_dealloced_not_returned_by_alloc
        .type           $__internal_0_$__cuda_sm10x_tcgen05_guardrail_trap_col_being_dealloced_not_returned_by_alloc,@function
        .size           $__internal_0_$__cuda_sm10x_tcgen05_guardrail_trap_col_being_dealloced_not_returned_by_alloc,($__internal_1_$__cuda_sm10x_tcgen05_guardrail_trap_phase_invalid_during_alloc - $__internal_0_$__cuda_sm10x_tcgen05_guardrail_trap_col_being_dealloced_not_returned_by_alloc)
$__internal_0_$__cuda_sm10x_tcgen05_guardrail_trap_col_being_dealloced_not_returned_by_alloc:
[----:B------:R-:W-:Y:S05]  /*ab00*/  BPT.TRAP 0x1 ;  /* 0x000000040000795c */ /* 0x000fea0000300000 */
[----:B------:R-:W-:-:S04]  /*ab10*/  HFMA2 R3, -RZ, RZ, 0, 0 ;  /* 0x00000000ff037431 */ /* 0x000fc800000001ff */
[----:B------:R-:W-:Y:S05]  /*ab20*/  RET.REL.NODEC R2 `(_ZN7cutlass13device_kernelINS_4conv6kernel13ConvUniversalINS1_16ConvProblemShapeILNS1_8OperatorE1ELi3EEENS1_10collective14CollectiveConvINS1_47MainloopSm100TmaUmmaWarpSpecializedImplicitGemmILS5_1ELi41ELi3ELi1ELi2EN4cute5tupleIJNSA_1CILi2EEENSC_ILi1EEESE_EEEEENSB_IJNSC_ILi256EEENSC_ILi64EEENSB_IJNSC_ILi32EEEEEEEEENS_12float_e4m3_tESM_NSA_8TiledMMAINSA_8MMA_AtomIJNSA_10MMA_TraitsINSA_25SM100_MMA_F8F6F4_2x1SM_SSEJSM_SM_fSH_SI_NSA_17integral_constantINSA_4UMMA5MajorELST_0EEENSR_IST_LST_1EEENSR_INSS_7ScaleInELSW_0EEESX_EEEEEENSA_6LayoutINSB_IJSE_SE_SE_EEENSB_IJNSC_ILi0EEES12_S12_EEEEENSB_IJNSA_10UnderscoreES15_S15_EEEEENS7_6detail27Sm100ImplicitGemmTileTraitsINSA_25SM100_TMA_2SM_LOAD_IM2COLENSA_14ComposedLayoutINSA_7SwizzleILi1ELi4ELi3EEENSA_18smem_ptr_flag_bitsILi8EEENS10_INSB_IJNSC_ILi8EEESJ_EEENSB_IJSJ_SE_EEEEEEEvEENS19_INSA_18SM100_TMA_2SM_LOADENS1B_IS1D_S1F_NS10_INSB_IJSJ_S1G_EEENSB_IJSE_SJ_EEEEEEEvEEEENS_8epilogue10collective18CollectiveEpilogueINS1T_23Sm100TmaWarpSpecializedILi1ELi1ELi64ELb0ELb0EEEJNSB_IJNSC_ILi128EEESI_SK_EEENSB_IJNS10_IS1Y_SE_EENS10_ISI_SE_EEEEESM_NSB_IJNSB_IJllllEEESE_S12_EEESM_S24_NS1T_6fusion15FusionCallbacksIS1X_NS25_17LinearCombinationISM_fSM_fLNS_15FloatRoundStyleE2EEES1Z_S22_JEEENSA_5SM1004TMEM4LOAD26SM100_TMEM_LOAD_32dp32b64xENSA_20SM90_TMA_LOAD_IM2COLENS1B_INS1C_ILi2ELi4ELi3EEES1F_NS10_INSB_IJS1G_SI_EEENSB_IJSI_SE_EEEEEEENSA_39AutoVectorizingCopyWithAssumedAlignmentILi128EEENSA_21SM90_TMA_STORE_IM2COLES2K_S2M_S2M_EEEvvEEEEvNT_6ParamsE) ;  /* 0xffffff5402347950 */ /* 0x000fea0003c3ffff */
        .weak           $__internal_1_$__cuda_sm10x_tcgen05_guardrail_trap_phase_invalid_during_alloc
        .type           $__internal_1_$__cuda_sm10x_tcgen05_guardrail_trap_phase_invalid_during_alloc,@function
        .size           $__internal_1_$__cuda_sm10x_tcgen05_guardrail_trap_phase_invalid_during_alloc,($__internal_2_$__cuda_sm10x_tcgen05_guardrail_trap_unallocated_columns_being_dealloced - $__internal_1_$__cuda_sm10x_tcgen05_guardrail_trap_phase_invalid_during_alloc)
$__internal_1_$__cuda_sm10x_tcgen05_guardrail_trap_phase_invalid_during_alloc:
[----:B------:R-:W-:Y:S05]  /*ab30*/  BPT.TRAP 0x1 ;  /* 0x000000040000795c */ /* 0x000fea0000300000 */
[----:B------:R-:W-:-:S04]  /*ab40*/  MOV R5, 0x0 ;  /* 0x0000000000057802 */ /* 0x000fc80000000f00 */
[----:B------:R-:W-:Y:S05]  /*ab50*/  RET.REL.NODEC R4 `(_ZN7cutlass13device_kernelINS_4conv6kernel13ConvUniversalINS1_16ConvProblemShapeILNS1_8OperatorE1ELi3EEENS1_10collective14CollectiveConvINS1_47MainloopSm100TmaUmmaWarpSpecializedImplicitGemmILS5_1ELi41ELi3ELi1ELi2EN4cute5tupleIJNSA_1CILi2EEENSC_ILi1EEESE_EEEEENSB_IJNSC_ILi256EEENSC_ILi64EEENSB_IJNSC_ILi32EEEEEEEEENS_12float_e4m3_tESM_NSA_8TiledMMAINSA_8MMA_AtomIJNSA_10MMA_TraitsINSA_25SM100_MMA_F8F6F4_2x1SM_SSEJSM_SM_fSH_SI_NSA_17integral_constantINSA_4UMMA5MajorELST_0EEENSR_IST_LST_1EEENSR_INSS_7ScaleInELSW_0EEESX_EEEEEENSA_6LayoutINSB_IJSE_SE_SE_EEENSB_IJNSC_ILi0EEES12_S12_EEEEENSB_IJNSA_10UnderscoreES15_S15_EEEEENS7_6detail27Sm100ImplicitGemmTileTraitsINSA_25SM100_TMA_2SM_LOAD_IM2COLENSA_14ComposedLayoutINSA_7SwizzleILi1ELi4ELi3EEENSA_18smem_ptr_flag_bitsILi8EEENS10_INSB_IJNSC_ILi8EEESJ_EEENSB_IJSJ_SE_EEEEEEEvEENS19_INSA_18SM100_TMA_2SM_LOADENS1B_IS1D_S1F_NS10_INSB_IJSJ_S1G_EEENSB_IJSE_SJ_EEEEEEEvEEEENS_8epilogue10collective18CollectiveEpilogueINS1T_23Sm100TmaWarpSpecializedILi1ELi1ELi64ELb0ELb0EEEJNSB_IJNSC_ILi128EEESI_SK_EEENSB_IJNS10_IS1Y_SE_EENS10_ISI_SE_EEEEESM_NSB_IJNSB_IJllllEEESE_S12_EEESM_S24_NS1T_6fusion15FusionCallbacksIS1X_NS25_17LinearCombinationISM_fSM_fLNS_15FloatRoundStyleE2EEES1Z_S22_JEEENSA_5SM1004TMEM4LOAD26SM100_TMEM_LOAD_32dp32b64xENSA_20SM90_TMA_LOAD_IM2COLENS1B_INS1C_ILi2ELi4ELi3EEES1F_NS10_INSB_IJS1G_SI_EEENSB_IJSI_SE_EEEEEEENSA_39AutoVectorizingCopyWithAssumedAlignmentILi128EEENSA_21SM90_TMA_STORE_IM2COLES2K_S2M_S2M_EEEvvEEEEvNT_6ParamsE) ;  /* 0xffffff5404287950 */ /* 0x000fea0003c3ffff */
        .weak           $__internal_2_$__cuda_sm10x_tcgen05_guardrail_trap_unallocated_columns_being_dealloced
        .type           $__internal_2_$__cuda_sm10x_tcgen05_guardrail_trap_unallocated_columns_being_dealloced,@function
        .size           $__internal_2_$__cuda_sm10x_tcgen05_guardrail_trap_unallocated_columns_being_dealloced,(.L_x_251 - $__internal_2_$__cuda_sm10x_tcgen05_guardrail_trap_unallocated_columns_being_dealloced)
$__internal_2_$__cuda_sm10x_tcgen05_guardrail_trap_unallocated_columns_being_dealloced:
[----:B------:R-:W-:Y:S05]  /*ab60*/  BPT.TRAP 0x1 ;  /* 0x000000040000795c */ /* 0x000fea0000300000 */
[----:B------:R-:W-:-:S04]  /*ab70*/  HFMA2 R3, -RZ, RZ, 0, 0 ;  /* 0x00000000ff037431 */ /* 0x000fc800000001ff */
[----:B------:R-:W-:Y:S05]  /*ab80*/  RET.REL.NODEC R2 `(_ZN7cutlass13device_kernelINS_4conv6kernel13ConvUniversalINS1_16ConvProblemShapeILNS1_8OperatorE1ELi3EEENS1_10collective14CollectiveConvINS1_47MainloopSm100TmaUmmaWarpSpecializedImplicitGemmILS5_1ELi41ELi3ELi1ELi2EN4cute5tupleIJNSA_1CILi2EEENSC_ILi1EEESE_EEEEENSB_IJNSC_ILi256EEENSC_ILi64EEENSB_IJNSC_ILi32EEEEEEEEENS_12float_e4m3_tESM_NSA_8TiledMMAINSA_8MMA_AtomIJNSA_10MMA_TraitsINSA_25SM100_MMA_F8F6F4_2x1SM_SSEJSM_SM_fSH_SI_NSA_17integral_constantINSA_4UMMA5MajorELST_0EEENSR_IST_LST_1EEENSR_INSS_7ScaleInELSW_0EEESX_EEEEEENSA_6LayoutINSB_IJSE_SE_SE_EEENSB_IJNSC_ILi0EEES12_S12_EEEEENSB_IJNSA_10UnderscoreES15_S15_EEEEENS7_6detail27Sm100ImplicitGemmTileTraitsINSA_25SM100_TMA_2SM_LOAD_IM2COLENSA_14ComposedLayoutINSA_7SwizzleILi1ELi4ELi3EEENSA_18smem_ptr_flag_bitsILi8EEENS10_INSB_IJNSC_ILi8EEESJ_EEENSB_IJSJ_SE_EEEEEEEvEENS19_INSA_18SM100_TMA_2SM_LOADENS1B_IS1D_S1F_NS10_INSB_IJSJ_S1G_EEENSB_IJSE_SJ_EEEEEEEvEEEENS_8epilogue10collective18CollectiveEpilogueINS1T_23Sm100TmaWarpSpecializedILi1ELi1ELi64ELb0ELb0EEEJNSB_IJNSC_ILi128EEESI_SK_EEENSB_IJNS10_IS1Y_SE_EENS10_ISI_SE_EEEEESM_NSB_IJNSB_IJllllEEESE_S12_EEESM_S24_NS1T_6fusion15FusionCallbacksIS1X_NS25_17LinearCombinationISM_fSM_fLNS_15FloatRoundStyleE2EEES1Z_S22_JEEENSA_5SM1004TMEM4LOAD26SM100_TMEM_LOAD_32dp32b64xENSA_20SM90_TMA_LOAD_IM2COLENS1B_INS1C_ILi2ELi4ELi3EEES1F_NS10_INSB_IJS1G_SI_EEENSB_IJSI_SE_EEEEEEENSA_39AutoVectorizingCopyWithAssumedAlignmentILi128EEENSA_21SM90_TMA_STORE_IM2COLES2K_S2M_S2M_EEEvvEEEEvNT_6ParamsE) ;  /* 0xffffff54021c7950 */ /* 0x000fea0003c3ffff */
.L_x_250:
[----:B------:R-:W-:-:S00]  /*ab90*/  BRA `(.L_x_250) ;  /* 0xfffffffc00fc7947 */ /* 0x000fc0000383ffff */
[----:B------:R-:W-:-:S00]  /*aba0*/  NOP ;  /* 0x0000000000007918 */ /* 0x000fc00000000000 */
        /* <DEDUP_REMOVED lines=13> */
.L_x_251:


//--------------------- .nv.global.init           --------------------------
	.section	.nv.global.init,"aw",@progbits
.nv.global.init:
	.type		$str$29,@object
	.size		$str$29,($str$30 - $str$29)
$str$29:
        /*0000*/ 	.byte	0x28, 0x61, 0x64, 0x64, 0x72, 0x65, 0x73, 0x73, 0x20, 0x26, 0x20, 0x6d, 0x61, 0x73, 0x6b, 0x29
        /*0010*/ 	.byte	0x20, 0x3d, 0x3d, 0x20, 0x30, 0x00
	.type		$str$30,@object
	.size		$str$30,($str$28 - $str$30)
$str$30:
        /*0016*/ 	.byte	0x2f, 0x74, 0x6d, 0x70, 0x2f, 0x63, 0x75, 0x74, 0x6c, 0x61, 0x73, 0x73, 0x5f, 0x73, 0x77, 0x65
        /*0026*/ 	.byte	0x65, 0x70, 0x5f, 0x73, 0x72, 0x63, 0x2f, 0x69, 0x6e, 0x63, 0x6c, 0x75, 0x64, 0x65, 0x2f, 0x63
        /*0036*/ 	.byte	0x75, 0x74, 0x65, 0x2f, 0x70, 0x6f, 0x69, 0x6e, 0x74, 0x65, 0x72, 0x5f, 0x66, 0x6c, 0x61, 0x67
        /*0046*/ 	.byte	0x67, 0x65, 0x64, 0x2e, 0x68, 0x70, 0x70, 0x00
	.type		$str$28,@object
	.size		$str$28,($str$27 - $str$28)
$str$28:
        /*004e*/ 	.byte	0x2f, 0x74, 0x6d, 0x70, 0x2f, 0x63, 0x75, 0x74, 0x6c, 0x61, 0x73, 0x73, 0x5f, 0x73, 0x77, 0x65
        /*005e*/ 	.byte	0x65, 0x70, 0x5f, 0x73, 0x72, 0x63, 0x2f, 0x69, 0x6e, 0x63, 0x6c, 0x75, 0x64, 0x65, 0x2f, 0x63
        /*006e*/ 	.byte	0x75, 0x74, 0x65, 0x2f, 0x61, 0x74, 0x6f, 0x6d, 0x2f, 0x63, 0x6f, 0x70, 0x79, 0x5f, 0x74, 0x72
        /*007e*/ 	.byte	0x61, 0x69, 0x74, 0x73, 0x5f, 0x73, 0x6d, 0x31, 0x30, 0x30, 0x2e, 0x68, 0x70, 0x70, 0x00
	.type		$str$27,@object
	.size		$str$27,(__unnamed_1 - $str$27)
$str$27:
        /*008d*/ 	.byte	0x28, 0x28, 0x75, 0x69, 0x6e, 0x74, 0x33, 0x32, 0x5f, 0x74, 0x28, 0x74, 0x68, 0x72, 0x65, 0x61
        /*009d*/ 	.byte	0x64, 0x49, 0x64, 0x78, 0x2e, 0x78, 0x29, 0x20, 0x2f, 0x20, 0x33, 0x32, 0x29, 0x20, 0x25, 0x20
        /*00ad*/ 	.byte	0x34, 0x29, 0x20, 0x3d, 0x3d, 0x20, 0x28, 0x28, 0x28, 0x74, 0x6d, 0x65, 0x6d, 0x5f, 0x61, 0x64
        /*00bd*/ 	.byte	0x64, 0x72, 0x20, 0x3e, 0x3e, 0x20, 0x31, 0x36, 0x29, 0x20, 0x2f, 0x20, 0x33, 0x32, 0x29, 0x20
        /*00cd*/ 	.byte	0x25, 0x20, 0x34, 0x29, 0x00
	.type		__unnamed_1,@object
	.size		__unnamed_1,(__unnamed_2 - __unnamed_1)
__unnamed_1:
        /*00d2*/ 	.byte	0x61, 0x75, 0x74, 0x6f, 0x20, 0x63, 0x75, 0x74, 0x65, 0x3a, 0x3a, 0x61, 0x73, 0x5f, 0x70, 0x6f
        /* <DEDUP_REMOVED lines=24> */
        /*0262*/ 	.byte	0x43, 0x3c, 0x38, 0x31, 0x39, 0x32, 0x3e, 0x3e, 0x3e, 0x3e, 0x5d, 0x00
	.type		__unnamed_2,@object
	.size		__unnamed_2,(.L_2 - __unnamed_2)
__unnamed_2:
        /* <DEDUP_REMOVED lines=42> */
        /*050e*/ 	.byte	0x3e, 0x3e, 0x3e, 0x3e, 0x5d, 0x00
.L_2:


//--------------------- .nv.shared._ZN7cutlass13device_kernelINS_4conv6kernel13ConvUniversalINS1_16ConvProblemShapeILNS1_8OperatorE1ELi3EEENS1_10collective14CollectiveConvINS1_47MainloopSm100TmaUmmaWarpSpecializedImplicitGemmILS5_1ELi41ELi3ELi1ELi2EN4cute5tupleIJNSA_1CILi2EEENSC_ILi1EEESE_EEEEENSB_IJNSC_ILi256EEENSC_ILi64EEENSB_IJNSC_ILi32EEEEEEEEENS_12float_e4m3_tESM_NSA_8TiledMMAINSA_8MMA_AtomIJNSA_10MMA_TraitsINSA_25SM100_MMA_F8F6F4_2x1SM_SSEJSM_SM_fSH_SI_NSA_17integral_constantINSA_4UMMA5MajorELST_0EEENSR_IST_LST_1EEENSR_INSS_7ScaleInELSW_0EEESX_EEEEEENSA_6LayoutINSB_IJSE_SE_SE_EEENSB_IJNSC_ILi0EEES12_S12_EEEEENSB_IJNSA_10UnderscoreES15_S15_EEEEENS7_6detail27Sm100ImplicitGemmTileTraitsINSA_25SM100_TMA_2SM_LOAD_IM2COLENSA_14ComposedLayoutINSA_7SwizzleILi1ELi4ELi3EEENSA_18smem_ptr_flag_bitsILi8EEENS10_INSB_IJNSC_ILi8EEESJ_EEENSB_IJSJ_SE_EEEEEEEvEENS19_INSA_18SM100_TMA_2SM_LOADENS1B_IS1D_S1F_NS10_INSB_IJSJ_S1G_EEENSB_IJSE_SJ_EEEEEEEvEEEENS_8epilogue10collective18CollectiveEpilogueINS1T_23Sm100TmaWarpSpecializedILi1ELi1ELi64ELb0ELb0EEEJNSB_IJNSC_ILi128EEESI_SK_EEENSB_IJNS10_IS1Y_SE_EENS10_ISI_SE_EEEEESM_NSB_IJNSB_IJllllEEESE_S12_EEESM_S24_NS1T_6fusion15FusionCallbacksIS1X_NS25_17LinearCombinationISM_fSM_fLNS_15FloatRoundStyleE2EEES1Z_S22_JEEENSA_5SM1004TMEM4LOAD26SM100_TMEM_LOAD_32dp32b64xENSA_20SM90_TMA_LOAD_IM2COLENS1B_INS1C_ILi2ELi4ELi3EEES1F_NS10_INSB_IJS1G_SI_EEENSB_IJSI_SE_EEEEEEENSA_39AutoVectorizingCopyWithAssumedAlignmentILi128EEENSA_21SM90_TMA_STORE_IM2COLES2K_S2M_S2M_EEEvvEEEEvNT_6ParamsE --------------------------
	.section	.nv.shared._ZN7cutlass13device_kernelINS_4conv6kernel13ConvUniversalINS1_16ConvProblemShapeILNS1_8OperatorE1ELi3EEENS1_10collective14CollectiveConvINS1_47MainloopSm100TmaUmmaWarpSpecializedImplicitGemmILS5_1ELi41ELi3ELi1ELi2EN4cute5tupleIJNSA_1CILi2EEENSC_ILi1EEESE_EEEEENSB_IJNSC_ILi256EEENSC_ILi64EEENSB_IJNSC_ILi32EEEEEEEEENS_12float_e4m3_tESM_NSA_8TiledMMAINSA_8MMA_AtomIJNSA_10MMA_TraitsINSA_25SM100_MMA_F8F6F4_2x1SM_SSEJSM_SM_fSH_SI_NSA_17integral_constantINSA_4UMMA5MajorELST_0EEENSR_IST_LST_1EEENSR_INSS_7ScaleInELSW_0EEESX_EEEEEENSA_6LayoutINSB_IJSE_SE_SE_EEENSB_IJNSC_ILi0EEES12_S12_EEEEENSB_IJNSA_10UnderscoreES15_S15_EEEEENS7_6detail27Sm100ImplicitGemmTileTraitsINSA_25SM100_TMA_2SM_LOAD_IM2COLENSA_14ComposedLayoutINSA_7SwizzleILi1ELi4ELi3EEENSA_18smem_ptr_flag_bitsILi8EEENS10_INSB_IJNSC_ILi8EEESJ_EEENSB_IJSJ_SE_EEEEEEEvEENS19_INSA_18SM100_TMA_2SM_LOADENS1B_IS1D_S1F_NS10_INSB_IJSJ_S1G_EEENSB_IJSE_SJ_EEEEEEEvEEEENS_8epilogue10collective18CollectiveEpilogueINS1T_23Sm100TmaWarpSpecializedILi1ELi1ELi64ELb0ELb0EEEJNSB_IJNSC_ILi128EEESI_SK_EEENSB_IJNS10_IS1Y_SE_EENS10_ISI_SE_EEEEESM_NSB_IJNSB_IJllllEEESE_S12_EEESM_S24_NS1T_6fusion15FusionCallbacksIS1X_NS25_17LinearCombinationISM_fSM_fLNS_15FloatRoundStyleE2EEES1Z_S22_JEEENSA_5SM1004TMEM4LOAD26SM100_TMEM_LOAD_32dp32b64xENSA_20SM90_TMA_LOAD_IM2COLENS1B_INS1C_ILi2ELi4ELi3EEES1F_NS10_INSB_IJS1G_SI_EEENSB_IJSI_SE_EEEEEEENSA_39AutoVectorizingCopyWithAssumedAlignmentILi128EEENSA_21SM90_TMA_STORE_IM2COLES2K_S2M_S2M_EEEvvEEEEvNT_6ParamsE,"aw",@nobits
	.sectionflags	@""
	.align	16
	.zero		1024


//--------------------- .nv.shared.reserved.0     --------------------------
	.section	.nv.shared.reserved.0,"aw",@nobits
	.weak		__nv_reservedSMEM_offset_0_alias
	.size		__nv_reservedSMEM_offset_0_alias, 0, 64
	.other		__nv_reservedSMEM_offset_0_alias,@"STO_CUDA_RESERVED_SHARED STV_DEFAULT"
__nv_reservedSMEM_offset_0_alias:
	.zero		0
.nv.shared.reserved.0:
	.zero		64
	.weak		__nv_reservedSMEM_tcgen05_partition
	.type		__nv_reservedSMEM_tcgen05_partition,@object
	.size		__nv_reservedSMEM_tcgen05_partition,(.L_0 - __nv_reservedSMEM_tcgen05_partition)
__nv_reservedSMEM_tcgen05_partition:
	.zero		32
.L_0:


//--------------------- .nv.global                --------------------------
	.section	.nv.global,"aw",@nobits
.nv.global:
	.type		_ZN39_INTERNAL_1907d375_4_k_cu_e3b5fbbe_28074cute1_E,@object
	.size		_ZN39_INTERNAL_1907d375_4_k_cu_e3b5fbbe_28074cute1_E,(_ZN39_INTERNAL_1907d375_4_k_cu_e3b5fbbe_28074cuda3std3__45__cpo6cbeginE - _ZN39_INTERNAL_1907d375_4_k_cu_e3b5fbbe_28074cute1_E)
_ZN39_INTERNAL_1907d375_4_k_cu_e3b5fbbe_28074cute1_E:
	.zero		1
	.type		_ZN39_INTERNAL_1907d375_4_k_cu_e3b5fbbe_28074cuda3std3__45__cpo6cbeginE,@object
	.size		_ZN39_INTERNAL_1907d375_4_k_cu_e3b5fbbe_28074cuda3std3__45__cpo6cbeginE,(_ZN39_INTERNAL_1907d375_4_k_cu_e3b5fbbe_28074cuda3std3__48in_placeE - _ZN39_INTERNAL_1907d375_4_k_cu_e3b5fbbe_28074cuda3std3__45__cpo6cbeginE)
_ZN39_INTERNAL_1907d375_4_k_cu_e3b5fbbe_28074cuda3std3__45__cpo6cbeginE:
	.zero		1
	.type		_ZN39_INTERNAL_1907d375_4_k_cu_e3b5fbbe_28074cuda3std3__48in_placeE,@object
	.size		_ZN39_INTERNAL_1907d375_4_k_cu_e3b5fbbe_28074cuda3std3__48in_placeE,(_ZN39_INTERNAL_1907d375_4_k_cu_e3b5fbbe_28074cuda3std6ranges3__45__cpo9iter_moveE - _ZN39_INTERNAL_1907d375_4_k_cu_e3b5fbbe_28074cuda3std3__48in_placeE)
_ZN39_INTERNAL_1907d375_4_k_cu_e3b5fbbe_28074cuda3std3__48in_placeE:
	.zero		1
	.type		_ZN39_INTERNAL_1907d375_4_k_cu_e3b5fbbe_28074cuda3std6ranges3__45__cpo9iter_moveE,@object
	.size		_ZN39_INTERNAL_1907d375_4_k_cu_e3b5fbbe_28074cuda3std6ranges3__45__cpo9iter_moveE,(_ZN39_INTERNAL_1907d375_4_k_cu_e3b5fbbe_28074cuda3std3__45__cpo5beginE - _ZN39_INTERNAL_1907d375_4_k_cu_e3b5fbbe_28074cuda3std6ranges3__45__cpo9iter_moveE)
_ZN39_INTERNAL_1907d375_4_k_cu_e3b5fbbe_28074cuda3std6ranges3__45__cpo9iter_moveE:
	.zero		1
	.type		_ZN39_INTERNAL_1907d375_4_k_cu_e3b5fbbe_28074cuda3std3__45__cpo5beginE,@object
	.size		_ZN39_INTERNAL_1907d375_4_k_cu_e3b5fbbe_28074cuda3std3__45__cpo5beginE,(_ZN39_INTERNAL_1907d375_4_k_cu_e3b5fbbe_28074cuda3std3__441_GLOBAL__N__1907d375_4_k_cu_e3b5fbbe_28076ignoreE - _ZN39_INTERNAL_1907d375_4_k_cu_e3b5fbbe_28074cuda3std3__45__cpo5beginE)
_ZN39_INTERNAL_1907d375_4_k_cu_e3b5fbbe_28074cuda3std3__45__cpo5beginE:
	.zero		1
	.type		_ZN39_INTERNAL_1907d375_4_k_cu_e3b5fbbe_28074cuda3std3__441_GLOBAL__N__1907d375_4_k_cu_e3b5fbbe_28076ignoreE,@object
	.size		_ZN39_INTERNAL_1907d375_4_k_cu_e3b5fbbe_28074cuda3std3__441_GLOBAL__N__1907d375_4_k_cu_e3b5fbbe_28076ignoreE,(_ZN39_INTERNAL_1907d375_4_k_cu_e3b5fbbe_28074cute7productE - _ZN39_INTERNAL_1907d375_4_k_cu_e3b5fbbe_28074cuda3std3__441_GLOBAL__N__1907d375_4_k_cu_e3b5fbbe_28076ignoreE)
_ZN39_INTERNAL_1907d375_4_k_cu_e3b5fbbe_28074cuda3std3__441_GLOBAL__N__1907d375_4_k_cu_e3b5fbbe_28076ignoreE:
	.zero		1
	.type		_ZN39_INTERNAL_1907d375_4_k_cu_e3b5fbbe_28074cute7productE,@object
	.size		_ZN39_INTERNAL_1907d375_4_k_cu_e3b5fbbe_28074cute7productE,(_ZN39_INTERNAL_1907d375_4_k_cu_e3b5fbbe_28074cuda3std3__45__cpo3endE - _ZN39_INTERNAL_1907d375_4_k_cu_e3b5fbbe_28074cute7productE)
_ZN39_INTERNAL_1907d375_4_k_cu_e3b5fbbe_28074cute7productE:
	.zero		1
	.type		_ZN39_INTERNAL_1907d375_4_k_cu_e3b5fbbe_28074cuda3std3__45__cpo3endE,@object
	.size		_ZN39_INTERNAL_1907d375_4_k_cu_e3b5fbbe_28074cuda3std3__45__cpo3endE,(_ZN39_INTERNAL_1907d375_4_k_cu_e3b5fbbe_28074cuda3std3__419piecewise_constructE - _ZN39_INTERNAL_1907d375_4_k_cu_e3b5fbbe_28074cuda3std3__45__cpo3endE)
_ZN39_INTERNAL_1907d375_4_k_cu_e3b5fbbe_28074cuda3std3__45__cpo3endE:
	.zero		1
	.type		_ZN39_INTERNAL_1907d375_4_k_cu_e3b5fbbe_28074cuda3std3__419piecewise_constructE,@object
	.size		_ZN39_INTERNAL_1907d375_4_k_cu_e3b5fbbe_28074cuda3std3__419piecewise_constructE,(_ZN39_INTERNAL_1907d375_4_k_cu_e3b5fbbe_28074cuda3std3__45__cpo4cendE - _ZN39_INTERNAL_1907d375_4_k_cu_e3b5fbbe_28074cuda3std3__419piecewise_constructE)
_ZN39_INTERNAL_1907d375_4_k_cu_e3b5fbbe_28074cuda3std3__419piecewise_constructE:
	.zero		1
	.type		_ZN39_INTERNAL_1907d375_4_k_cu_e3b5fbbe_28074cuda3std3__45__cpo4cendE,@object
	.size		_ZN39_INTERNAL_1907d375_4_k_cu_e3b5fbbe_28074cuda3std3__45__cpo4cendE,(_ZN39_INTERNAL_1907d375_4_k_cu_e3b5fbbe_28074cuda3std6ranges3__45__cpo4swapE - _ZN39_INTERNAL_1907d375_4_k_cu_e3b5fbbe_28074cuda3std3__45__cpo4cendE)
_ZN39_INTERNAL_1907d375_4_k_cu_e3b5fbbe_28074cuda3std3__45__cpo4cendE:
	.zero		1
	.type		_ZN39_INTERNAL_1907d375_4_k_cu_e3b5fbbe_28074cuda3std6ranges3__45__cpo4swapE,@object
	.size		_ZN39_INTERNAL_1907d375_4_k_cu_e3b5fbbe_28074cuda3std6ranges3__45__cpo4swapE,(.L_10 - _ZN39_INTERNAL_1907d375_4_k_cu_e3b5fbbe_28074cuda3std6ranges3__45__cpo4swapE)
_ZN39_INTERNAL_1907d375_4_k_cu_e3b5fbbe_28074cuda3std6ranges3__45__cpo4swapE:
	.zero		1
.L_10:


//--------------------- .nv.constant0._ZN7cutlass13device_kernelINS_4conv6kernel13ConvUniversalINS1_16ConvProblemShapeILNS1_8OperatorE1ELi3EEENS1_10collective14CollectiveConvINS1_47MainloopSm100TmaUmmaWarpSpecializedImplicitGemmILS5_1ELi41ELi3ELi1ELi2EN4cute5tupleIJNSA_1CILi2EEENSC_ILi1EEESE_EEEEENSB_IJNSC_ILi256EEENSC_ILi64EEENSB_IJNSC_ILi32EEEEEEEEENS_12float_e4m3_tESM_NSA_8TiledMMAINSA_8MMA_AtomIJNSA_10MMA_TraitsINSA_25SM100_MMA_F8F6F4_2x1SM_SSEJSM_SM_fSH_SI_NSA_17integral_constantINSA_4UMMA5MajorELST_0EEENSR_IST_LST_1EEENSR_INSS_7ScaleInELSW_0EEESX_EEEEEENSA_6LayoutINSB_IJSE_SE_SE_EEENSB_IJNSC_ILi0EEES12_S12_EEEEENSB_IJNSA_10UnderscoreES15_S15_EEEEENS7_6detail27Sm100ImplicitGemmTileTraitsINSA_25SM100_TMA_2SM_LOAD_IM2COLENSA_14ComposedLayoutINSA_7SwizzleILi1ELi4ELi3EEENSA_18smem_ptr_flag_bitsILi8EEENS10_INSB_IJNSC_ILi8EEESJ_EEENSB_IJSJ_SE_EEEEEEEvEENS19_INSA_18SM100_TMA_2SM_LOADENS1B_IS1D_S1F_NS10_INSB_IJSJ_S1G_EEENSB_IJSE_SJ_EEEEEEEvEEEENS_8epilogue10collective18CollectiveEpilogueINS1T_23Sm100TmaWarpSpecializedILi1ELi1ELi64ELb0ELb0EEEJNSB_IJNSC_ILi128EEESI_SK_EEENSB_IJNS10_IS1Y_SE_EENS10_ISI_SE_EEEEESM_NSB_IJNSB_IJllllEEESE_S12_EEESM_S24_NS1T_6fusion15FusionCallbacksIS1X_NS25_17LinearCombinationISM_fSM_fLNS_15FloatRoundStyleE2EEES1Z_S22_JEEENSA_5SM1004TMEM4LOAD26SM100_TMEM_LOAD_32dp32b64xENSA_20SM90_TMA_LOAD_IM2COLENS1B_INS1C_ILi2ELi4ELi3EEES1F_NS10_INSB_IJS1G_SI_EEENSB_IJSI_SE_EEEEEEENSA_39AutoVectorizingCopyWithAssumedAlignmentILi128EEENSA_21SM90_TMA_STORE_IM2COLES2K_S2M_S2M_EEEvvEEEEvNT_6ParamsE --------------------------
	.section	.nv.constant0._ZN7cutlass13device_kernelINS_4conv6kernel13ConvUniversalINS1_16ConvProblemShapeILNS1_8OperatorE1ELi3EEENS1_10collective14CollectiveConvINS1_47MainloopSm100TmaUmmaWarpSpecializedImplicitGemmILS5_1ELi41ELi3ELi1ELi2EN4cute5tupleIJNSA_1CILi2EEENSC_ILi1EEESE_EEEEENSB_IJNSC_ILi256EEENSC_ILi64EEENSB_IJNSC_ILi32EEEEEEEEENS_12float_e4m3_tESM_NSA_8TiledMMAINSA_8MMA_AtomIJNSA_10MMA_TraitsINSA_25SM100_MMA_F8F6F4_2x1SM_SSEJSM_SM_fSH_SI_NSA_17integral_constantINSA_4UMMA5MajorELST_0EEENSR_IST_LST_1EEENSR_INSS_7ScaleInELSW_0EEESX_EEEEEENSA_6LayoutINSB_IJSE_SE_SE_EEENSB_IJNSC_ILi0EEES12_S12_EEEEENSB_IJNSA_10UnderscoreES15_S15_EEEEENS7_6detail27Sm100ImplicitGemmTileTraitsINSA_25SM100_TMA_2SM_LOAD_IM2COLENSA_14ComposedLayoutINSA_7SwizzleILi1ELi4ELi3EEENSA_18smem_ptr_flag_bitsILi8EEENS10_INSB_IJNSC_ILi8EEESJ_EEENSB_IJSJ_SE_EEEEEEEvEENS19_INSA_18SM100_TMA_2SM_LOADENS1B_IS1D_S1F_NS10_INSB_IJSJ_S1G_EEENSB_IJSE_SJ_EEEEEEEvEEEENS_8epilogue10collective18CollectiveEpilogueINS1T_23Sm100TmaWarpSpecializedILi1ELi1ELi64ELb0ELb0EEEJNSB_IJNSC_ILi128EEESI_SK_EEENSB_IJNS10_IS1Y_SE_EENS10_ISI_SE_EEEEESM_NSB_IJNSB_IJllllEEESE_S12_EEESM_S24_NS1T_6fusion15FusionCallbacksIS1X_NS25_17LinearCombinationISM_fSM_fLNS_15FloatRoundStyleE2EEES1Z_S22_JEEENSA_5SM1004TMEM4LOAD26SM100_TMEM_LOAD_32dp32b64xENSA_20SM90_TMA_LOAD_IM2COLENS1B_INS1C_ILi2ELi4ELi3EEES1F_NS10_INSB_IJS1G_SI_EEENSB_IJSI_SE_EEEEEEENSA_39AutoVectorizingCopyWithAssumedAlignmentILi128EEENSA_21SM90_TMA_STORE_IM2COLES2K_S2M_S2M_EEEvvEEEEvNT_6ParamsE,"a",@progbits
	.sectionflags	@""
	.align	4
.nv.constant0._ZN7cutlass13device_kernelINS_4conv6kernel13ConvUniversalINS1_16ConvProblemShapeILNS1_8OperatorE1ELi3EEENS1_10collective14CollectiveConvINS1_47MainloopSm100TmaUmmaWarpSpecializedImplicitGemmILS5_1ELi41ELi3ELi1ELi2EN4cute5tupleIJNSA_1CILi2EEENSC_ILi1EEESE_EEEEENSB_IJNSC_ILi256EEENSC_ILi64EEENSB_IJNSC_ILi32EEEEEEEEENS_12float_e4m3_tESM_NSA_8TiledMMAINSA_8MMA_AtomIJNSA_10MMA_TraitsINSA_25SM100_MMA_F8F6F4_2x1SM_SSEJSM_SM_fSH_SI_NSA_17integral_constantINSA_4UMMA5MajorELST_0EEENSR_IST_LST_1EEENSR_INSS_7ScaleInELSW_0EEESX_EEEEEENSA_6LayoutINSB_IJSE_SE_SE_EEENSB_IJNSC_ILi0EEES12_S12_EEEEENSB_IJNSA_10UnderscoreES15_S15_EEEEENS7_6detail27Sm100ImplicitGemmTileTraitsINSA_25SM100_TMA_2SM_LOAD_IM2COLENSA_14ComposedLayoutINSA_7SwizzleILi1ELi4ELi3EEENSA_18smem_ptr_flag_bitsILi8EEENS10_INSB_IJNSC_ILi8EEESJ_EEENSB_IJSJ_SE_EEEEEEEvEENS19_INSA_18SM100_TMA_2SM_LOADENS1B_IS1D_S1F_NS10_INSB_IJSJ_S1G_EEENSB_IJSE_SJ_EEEEEEEvEEEENS_8epilogue10collective18CollectiveEpilogueINS1T_23Sm100TmaWarpSpecializedILi1ELi1ELi64ELb0ELb0EEEJNSB_IJNSC_ILi128EEESI_SK_EEENSB_IJNS10_IS1Y_SE_EENS10_ISI_SE_EEEEESM_NSB_IJNSB_IJllllEEESE_S12_EEESM_S24_NS1T_6fusion15FusionCallbacksIS1X_NS25_17LinearCombinationISM_fSM_fLNS_15FloatRoundStyleE2EEES1Z_S22_JEEENSA_5SM1004TMEM4LOAD26SM100_TMEM_LOAD_32dp32b64xENSA_20SM90_TMA_LOAD_IM2COLENS1B_INS1C_ILi2ELi4ELi3EEES1F_NS10_INSB_IJS1G_SI_EEENSB_IJSI_SE_EEEEEEENSA_39AutoVectorizingCopyWithAssumedAlignmentILi128EEENSA_21SM90_TMA_STORE_IM2COLES2K_S2M_S2M_EEEvvEEEEvNT_6ParamsE:
	.zero		3200


//--------------------- SYMBOLS --------------------------

	.type		.nv.reservedSmem.offset0,@object
	.size		.nv.reservedSmem.offset0,0x4
	.type		.nv.reservedSmem.cap,@object
	.size		.nv.reservedSmem.cap,0x4
	.type		__assertfail,@function
